	.target	sm_90a

	.elftype	@"ET_EXEC"


//--------------------- .note.nv.tkinfo           --------------------------
	.section	.note.nv.tkinfo,"",@"SHT_NOTE"
	.sectionflags	@"SHF_NOTE_NV_TKINFO"
	.tkinfo
        /*0018*/ 	.word	0x00000002
        /*0030*/ 	.string	""
        /*0030*/ 	.string	"ptxas"
        /*0030*/ 	.string	"Cuda compilation tools, release 13.0, V13.0.88"
        /*0030*/ 	.string	"Build cuda_13.0.r13.0/compiler.36424714_0"
        /*0030*/ 	.string	"-arch sm_90a -m 64 "



//--------------------- .note.nv.cuinfo           --------------------------
	.section	.note.nv.cuinfo,"",@"SHT_NOTE"
	.sectionflags	@"SHF_NOTE_NV_CUINFO"
        /*0018*/ 	.short	0x0002
        /*001a*/ 	.short	0x005a
        /*001c*/ 	.short	0x0082
	.zero		2


//--------------------- .nv.info                  --------------------------
	.section	.nv.info,"",@"SHT_CUDA_INFO"
	.align	4


	//----- nvinfo : EIATTR_REGCOUNT
	.align		4
        /*0000*/ 	.byte	0x04, 0x2f
        /*0002*/ 	.short	(.L_12 - .L_11)
	.align		4
.L_11:
        /*0004*/ 	.word	index@(_ZN7cutlass13device_kernelINS_4gemm6kernel13GemmUniversalIN4cute5tupleIJiiiiEEENS1_10collective13CollectiveMmaINS1_37MainloopSm90TmaGmmaWarpSpecializedFP8ILi7ENS5_IJNS4_1CILi2EEENSA_ILi4EEENSA_ILi1EEEEEENS1_35KernelTmaWarpSpecializedCooperativeEEENS5_IJNSA_ILi128EEESH_SH_EEENS_12float_e5m2_tENS5_IJlSD_lEEESJ_SK_NS4_8TiledMMAINS4_8MMA_AtomIJNS4_4SM904GMMA31MMA_64x128x32_F32E5M2E5M2_SS_TNILNSO_7ScaleInE1ELSQ_1EEEEEENS4_6LayoutINS5_IJSB_SD_SD_EEENS5_IJSD_NSA_ILi0EEESV_EEEEENS5_IJNS4_10UnderscoreESY_SY_EEEEENS4_23SM90_TMA_LOAD_MULTICASTENS4_14ComposedLayoutINS4_7SwizzleILi3ELi4ELi3EEENS4_18smem_ptr_flag_bitsILi8EEENST_INS5_IJNSA_ILi8EEESH_EEENS5_IJSH_SD_EEEEEEEvNS4_8identityES11_S1B_vS1C_EENS_8epilogue10collective6detail29Sm90TmaWarpSpecializedAdapterINS1F_15DefaultEpilogueISJ_SK_SK_NS1E_6thread17LinearCombinationISJ_Li1EffLNS1J_9ScaleType4KindE0ELNS_15FloatRoundStyleE2ESJ_EENS1_15EpilogueDefaultEEEEEvvEEEEvNT_6ParamsE)
        /*0008*/ 	.word	0x000000a8


	//----- nvinfo : EIATTR_FRAME_SIZE
	.align		4
.L_12:
        /*000c*/ 	.byte	0x04, 0x11
        /*000e*/ 	.short	(.L_14 - .L_13)
	.align		4
.L_13:
        /*0010*/ 	.word	index@(_ZN7cutlass13device_kernelINS_4gemm6kernel13GemmUniversalIN4cute5tupleIJiiiiEEENS1_10collective13CollectiveMmaINS1_37MainloopSm90TmaGmmaWarpSpecializedFP8ILi7ENS5_IJNS4_1CILi2EEENSA_ILi4EEENSA_ILi1EEEEEENS1_35KernelTmaWarpSpecializedCooperativeEEENS5_IJNSA_ILi128EEESH_SH_EEENS_12float_e5m2_tENS5_IJlSD_lEEESJ_SK_NS4_8TiledMMAINS4_8MMA_AtomIJNS4_4SM904GMMA31MMA_64x128x32_F32E5M2E5M2_SS_TNILNSO_7ScaleInE1ELSQ_1EEEEEENS4_6LayoutINS5_IJSB_SD_SD_EEENS5_IJSD_NSA_ILi0EEESV_EEEEENS5_IJNS4_10UnderscoreESY_SY_EEEEENS4_23SM90_TMA_LOAD_MULTICASTENS4_14ComposedLayoutINS4_7SwizzleILi3ELi4ELi3EEENS4_18smem_ptr_flag_bitsILi8EEENST_INS5_IJNSA_ILi8EEESH_EEENS5_IJSH_SD_EEEEEEEvNS4_8identityES11_S1B_vS1C_EENS_8epilogue10collective6detail29Sm90TmaWarpSpecializedAdapterINS1F_15DefaultEpilogueISJ_SK_SK_NS1E_6thread17LinearCombinationISJ_Li1EffLNS1J_9ScaleType4KindE0ELNS_15FloatRoundStyleE2ESJ_EENS1_15EpilogueDefaultEEEEEvvEEEEvNT_6ParamsE)
        /*0014*/ 	.word	0x00000000


	//----- nvinfo : EIATTR_MIN_STACK_SIZE
	.align		4
.L_14:
        /*0018*/ 	.byte	0x04, 0x12
        /*001a*/ 	.short	(.L_16 - .L_15)
	.align		4
.L_15:
        /*001c*/ 	.word	index@(_ZN7cutlass13device_kernelINS_4gemm6kernel13GemmUniversalIN4cute5tupleIJiiiiEEENS1_10collective13CollectiveMmaINS1_37MainloopSm90TmaGmmaWarpSpecializedFP8ILi7ENS5_IJNS4_1CILi2EEENSA_ILi4EEENSA_ILi1EEEEEENS1_35KernelTmaWarpSpecializedCooperativeEEENS5_IJNSA_ILi128EEESH_SH_EEENS_12float_e5m2_tENS5_IJlSD_lEEESJ_SK_NS4_8TiledMMAINS4_8MMA_AtomIJNS4_4SM904GMMA31MMA_64x128x32_F32E5M2E5M2_SS_TNILNSO_7ScaleInE1ELSQ_1EEEEEENS4_6LayoutINS5_IJSB_SD_SD_EEENS5_IJSD_NSA_ILi0EEESV_EEEEENS5_IJNS4_10UnderscoreESY_SY_EEEEENS4_23SM90_TMA_LOAD_MULTICASTENS4_14ComposedLayoutINS4_7SwizzleILi3ELi4ELi3EEENS4_18smem_ptr_flag_bitsILi8EEENST_INS5_IJNSA_ILi8EEESH_EEENS5_IJSH_SD_EEEEEEEvNS4_8identityES11_S1B_vS1C_EENS_8epilogue10collective6detail29Sm90TmaWarpSpecializedAdapterINS1F_15DefaultEpilogueISJ_SK_SK_NS1E_6thread17LinearCombinationISJ_Li1EffLNS1J_9ScaleType4KindE0ELNS_15FloatRoundStyleE2ESJ_EENS1_15EpilogueDefaultEEEEEvvEEEEvNT_6ParamsE)
        /*0020*/ 	.word	0x00000000
.L_16:


//--------------------- .nv.compat                --------------------------
	.section	.nv.compat,"",@"SHT_CUDA_COMPAT_INFO"
	.align	4
        /*0000*/ 	.byte	0x02, 0x09, 0x01, 0x00, 0x02, 0x02, 0x04, 0x00, 0x02, 0x05, 0x05, 0x00, 0x03, 0x07, 0x01, 0x01
        /*0010*/ 	.byte	0x02, 0x03, 0x01, 0x00, 0x02, 0x06, 0x01, 0x00, 0x04, 0x0b, 0x08, 0x00, 0x00, 0x00, 0x00, 0x00
        /*0020*/ 	.byte	0x00, 0x00, 0x00, 0x00


//--------------------- .nv.info._ZN7cutlass13device_kernelINS_4gemm6kernel13GemmUniversalIN4cute5tupleIJiiiiEEENS1_10collective13CollectiveMmaINS1_37MainloopSm90TmaGmmaWarpSpecializedFP8ILi7ENS5_IJNS4_1CILi2EEENSA_ILi4EEENSA_ILi1EEEEEENS1_35KernelTmaWarpSpecializedCooperativeEEENS5_IJNSA_ILi128EEESH_SH_EEENS_12float_e5m2_tENS5_IJlSD_lEEESJ_SK_NS4_8TiledMMAINS4_8MMA_AtomIJNS4_4SM904GMMA31MMA_64x128x32_F32E5M2E5M2_SS_TNILNSO_7ScaleInE1ELSQ_1EEEEEENS4_6LayoutINS5_IJSB_SD_SD_EEENS5_IJSD_NSA_ILi0EEESV_EEEEENS5_IJNS4_10UnderscoreESY_SY_EEEEENS4_23SM90_TMA_LOAD_MULTICASTENS4_14ComposedLayoutINS4_7SwizzleILi3ELi4ELi3EEENS4_18smem_ptr_flag_bitsILi8EEENST_INS5_IJNSA_ILi8EEESH_EEENS5_IJSH_SD_EEEEEEEvNS4_8identityES11_S1B_vS1C_EENS_8epilogue10collective6detail29Sm90TmaWarpSpecializedAdapterINS1F_15DefaultEpilogueISJ_SK_SK_NS1E_6thread17LinearCombinationISJ_Li1EffLNS1J_9ScaleType4KindE0ELNS_15FloatRoundStyleE2ESJ_EENS1_15EpilogueDefaultEEEEEvvEEEEvNT_6ParamsE --------------------------
	.section	.nv.info._ZN7cutlass13device_kernelINS_4gemm6kernel13GemmUniversalIN4cute5tupleIJiiiiEEENS1_10collective13CollectiveMmaINS1_37MainloopSm90TmaGmmaWarpSpecializedFP8ILi7ENS5_IJNS4_1CILi2EEENSA_ILi4EEENSA_ILi1EEEEEENS1_35KernelTmaWarpSpecializedCooperativeEEENS5_IJNSA_ILi128EEESH_SH_EEENS_12float_e5m2_tENS5_IJlSD_lEEESJ_SK_NS4_8TiledMMAINS4_8MMA_AtomIJNS4_4SM904GMMA31MMA_64x128x32_F32E5M2E5M2_SS_TNILNSO_7ScaleInE1ELSQ_1EEEEEENS4_6LayoutINS5_IJSB_SD_SD_EEENS5_IJSD_NSA_ILi0EEESV_EEEEENS5_IJNS4_10UnderscoreESY_SY_EEEEENS4_23SM90_TMA_LOAD_MULTICASTENS4_14ComposedLayoutINS4_7SwizzleILi3ELi4ELi3EEENS4_18smem_ptr_flag_bitsILi8EEENST_INS5_IJNSA_ILi8EEESH_EEENS5_IJSH_SD_EEEEEEEvNS4_8identityES11_S1B_vS1C_EENS_8epilogue10collective6detail29Sm90TmaWarpSpecializedAdapterINS1F_15DefaultEpilogueISJ_SK_SK_NS1E_6thread17LinearCombinationISJ_Li1EffLNS1J_9ScaleType4KindE0ELNS_15FloatRoundStyleE2ESJ_EENS1_15EpilogueDefaultEEEEEvvEEEEvNT_6ParamsE,"",@"SHT_CUDA_INFO"
	.sectionflags	@""
	.align	4


	//----- nvinfo : EIATTR_CUDA_API_VERSION
	.align		4
        /*0000*/ 	.byte	0x04, 0x37
        /*0002*/ 	.short	(.L_18 - .L_17)
.L_17:
        /*0004*/ 	.word	0x00000082


	//----- nvinfo : EIATTR_KPARAM_INFO
	.align		4
.L_18:
        /*0008*/ 	.byte	0x04, 0x17
        /*000a*/ 	.short	(.L_20 - .L_19)
.L_19:
        /*000c*/ 	.word	0x00000000
        /*0010*/ 	.short	0x0000
        /*0012*/ 	.short	0x0070
        /*0014*/ 	.byte	0x00, 0xf0, 0x01, 0x10


	//----- nvinfo : EIATTR_SPARSE_MMA_MASK
	.align		4
.L_20:
        /*0018*/ 	.byte	0x03, 0x50
        /*001a*/ 	.short	0x0000


	//----- nvinfo : EIATTR_MAXREG_COUNT
	.align		4
        /*001c*/ 	.byte	0x03, 0x1b
        /*001e*/ 	.short	0x00a8


	//----- nvinfo : EIATTR_NUM_BARRIERS
	.align		4
        /*0020*/ 	.byte	0x02, 0x4c
        /*0022*/ 	.byte	0x01
	.zero		1


	//----- nvinfo : EIATTR_MERCURY_ISA_VERSION
	.align		4
        /*0024*/ 	.byte	0x03, 0x5f
        /*0026*/ 	.short	0x0101


	//----- nvinfo : EIATTR_INT_WARP_WIDE_INSTR_OFFSETS
	.align		4
        /*0028*/ 	.byte	0x04, 0x31
        /*002a*/ 	.short	(.L_22 - .L_21)


	//   ....[0]....
.L_21:
        /*002c*/ 	.word	0x00000500


	//   ....[1]....
        /*0030*/ 	.word	0x00000530


	//   ....[2]....
        /*0034*/ 	.word	0x000006b0


	//----- nvinfo : EIATTR_COOP_GROUP_MASK_REGIDS
	.align		4
.L_22:
        /*0038*/ 	.byte	0x04, 0x29
        /*003a*/ 	.short	(.L_24 - .L_23)


	//   ....[0]....
.L_23:
        /*003c*/ 	.word	0xffffffff


	//   ....[1]....
        /*0040*/ 	.word	0xffffffff


	//   ....[2]....
        /*0044*/ 	.word	0xffffffff


	//   ....[3]....
        /*0048*/ 	.word	0xffffffff


	//   ....[4]....
        /*004c*/ 	.word	0xffffffff


	//   ....[5]....
        /*0050*/ 	.word	0xffffffff


	//----- nvinfo : EIATTR_COOP_GROUP_INSTR_OFFSETS
	.align		4
.L_24:
        /*0054*/ 	.byte	0x04, 0x28
        /*0056*/ 	.short	(.L_26 - .L_25)


	//   ....[0]....
.L_25:
        /*0058*/ 	.word	0x00000060


	//   ....[1]....
        /*005c*/ 	.word	0x00000070


	//   ....[2]....
        /*0060*/ 	.word	0x00000130


	//   ....[3]....
        /*0064*/ 	.word	0x00000330


	//   ....[4]....
        /*0068*/ 	.word	0x00000850


	//   ....[5]....
        /*006c*/ 	.word	0x000012d0


	//----- nvinfo : EIATTR_REG_RECONFIG
	.align		4
.L_26:
        /*0070*/ 	.byte	0x01, 0x54
	.zero		2


	//----- nvinfo : EIATTR_MBARRIER_INSTR_OFFSETS
	.align		4
        /*0074*/ 	.byte	0x04, 0x39
        /*0076*/ 	.short	(.L_28 - .L_27)


	//   ....[0]....
.L_27:
        /*0078*/ 	.word	0x00000230
        /*007c*/ 	.word	0x000000ff
        /*0080*/ 	.word	0x00000000
        /*0084*/ 	.short	0x0100
        /*0086*/ 	.byte	0x08
	.zero		1


	//   ....[1]....
        /*0088*/ 	.word	0x00000240
        /*008c*/ 	.word	0x000000ff
        /*0090*/ 	.word	0x00000038
        /*0094*/ 	.short	0x0100
        /*0096*/ 	.byte	0x08
	.zero		1


	//   ....[2]....
        /*0098*/ 	.word	0x00000250
        /*009c*/ 	.word	0x000000ff
        /*00a0*/ 	.word	0x00000008
        /*00a4*/ 	.short	0x0100
        /*00a6*/ 	.byte	0x08
	.zero		1


	//   ....[3]....
        /*00a8*/ 	.word	0x00000260
        /*00ac*/ 	.word	0x000000ff
        /*00b0*/ 	.word	0x00000040
        /*00b4*/ 	.short	0x0100
        /*00b6*/ 	.byte	0x08
	.zero		1


	//   ....[4]....
        /*00b8*/ 	.word	0x00000270
        /*00bc*/ 	.word	0x000000ff
        /*00c0*/ 	.word	0x00000010
        /*00c4*/ 	.short	0x0100
        /*00c6*/ 	.byte	0x08
	.zero		1


	//   ....[5]....
        /*00c8*/ 	.word	0x00000280
        /*00cc*/ 	.word	0x000000ff
        /*00d0*/ 	.word	0x00000048
        /*00d4*/ 	.short	0x0100
        /*00d6*/ 	.byte	0x08
	.zero		1


	//   ....[6]....
        /*00d8*/ 	.word	0x00000290
        /*00dc*/ 	.word	0x000000ff
        /*00e0*/ 	.word	0x00000018
        /*00e4*/ 	.short	0x0100
        /*00e6*/ 	.byte	0x08
	.zero		1


	//   ....[7]....
        /*00e8*/ 	.word	0x000002a0
        /*00ec*/ 	.word	0x000000ff
        /*00f0*/ 	.word	0x00000050
        /*00f4*/ 	.short	0x0100
        /*00f6*/ 	.byte	0x08
	.zero		1


	//   ....[8]....
        /*00f8*/ 	.word	0x000002b0
        /*00fc*/ 	.word	0x000000ff
        /*0100*/ 	.word	0x00000020
        /*0104*/ 	.short	0x0100
        /*0106*/ 	.byte	0x08
	.zero		1


	//   ....[9]....
        /*0108*/ 	.word	0x000002c0
        /*010c*/ 	.word	0x000000ff
        /*0110*/ 	.word	0x00000058
        /*0114*/ 	.short	0x0100
        /*0116*/ 	.byte	0x08
	.zero		1


	//   ....[10]....
        /*0118*/ 	.word	0x000002d0
        /*011c*/ 	.word	0x000000ff
        /*0120*/ 	.word	0x00000028
        /*0124*/ 	.short	0x0100
        /*0126*/ 	.byte	0x08
	.zero		1


	//   ....[11]....
        /*0128*/ 	.word	0x000002e0
        /*012c*/ 	.word	0x000000ff
        /*0130*/ 	.word	0x00000060
        /*0134*/ 	.short	0x0100
        /*0136*/ 	.byte	0x08
	.zero		1


	//   ....[12]....
        /*0138*/ 	.word	0x000002f0
        /*013c*/ 	.word	0x000000ff
        /*0140*/ 	.word	0x00000030
        /*0144*/ 	.short	0x0100
        /*0146*/ 	.byte	0x08
	.zero		1


	//   ....[13]....
        /*0148*/ 	.word	0x00000300
        /*014c*/ 	.word	0x000000ff
        /*0150*/ 	.word	0x00000068
        /*0154*/ 	.short	0x0100
        /*0156*/ 	.byte	0x08
	.zero		1


	//   ....[14]....
        /*0158*/ 	.word	0x00000740
        /*015c*/ 	.word	0x000000ff
        /*0160*/ 	.word	0x00000080
        /*0164*/ 	.short	0x0100
        /*0166*/ 	.byte	0x06
	.zero		1


	//   ....[15]....
        /*0168*/ 	.word	0x000007e0
        /*016c*/ 	.word	0x000000ff
        /*0170*/ 	.word	0x00000088
        /*0174*/ 	.short	0x0100
        /*0176*/ 	.byte	0x06
	.zero		1


	//   ....[16]....
        /*0178*/ 	.word	0x00001800
        /*017c*/ 	.word	0x000000ff
        /*0180*/ 	.word	0x00000000
        /*0184*/ 	.short	0x010a
        /*0186*/ 	.byte	0x06
	.zero		1


	//   ....[17]....
        /*0188*/ 	.word	0x00001840
        /*018c*/ 	.word	0x000000ff
        /*0190*/ 	.word	0x00000000
        /*0194*/ 	.short	0x010a
        /*0196*/ 	.byte	0x06
	.zero		1


	//   ....[18]....
        /*0198*/ 	.word	0x00002230
        /*019c*/ 	.word	0x000000ff
        /*01a0*/ 	.word	0x00000000
        /*01a4*/ 	.short	0x010a
        /*01a6*/ 	.byte	0x0c
	.zero		1


	//   ....[19]....
        /*01a8*/ 	.word	0x00002270
        /*01ac*/ 	.word	0x000000ff
        /*01b0*/ 	.word	0x00000000
        /*01b4*/ 	.short	0x010a
        /*01b6*/ 	.byte	0x0c
	.zero		1


	//   ....[20]....
        /*01b8*/ 	.word	0x00002960
        /*01bc*/ 	.word	0x0000008c
        /*01c0*/ 	.word	0x00000000
        /*01c4*/ 	.short	0x0101
        /*01c6*/ 	.byte	0x3f
	.zero		1


	//   ....[21]....
        /*01c8*/ 	.word	0x00003020
        /*01cc*/ 	.word	0x0000000c
        /*01d0*/ 	.word	0x00000000
        /*01d4*/ 	.short	0x0101
        /*01d6*/ 	.byte	0x3f
	.zero		1


	//   ....[22]....
        /*01d8*/ 	.word	0x00008a00
        /*01dc*/ 	.word	0x00000014
        /*01e0*/ 	.word	0x00000038
        /*01e4*/ 	.short	0x010a
        /*01e6*/ 	.byte	0x3f
	.zero		1


	//   ....[23]....
        /*01e8*/ 	.word	0x00008e00
        /*01ec*/ 	.word	0x00000008
        /*01f0*/ 	.word	0x00000088
        /*01f4*/ 	.short	0x0101
        /*01f6*/ 	.byte	0x3f
	.zero		1


	//   ....[24]....
        /*01f8*/ 	.word	0x000094e0
        /*01fc*/ 	.word	0x00000006
        /*0200*/ 	.word	0x00000000
        /*0204*/ 	.short	0x010a
        /*0206*/ 	.byte	0x3f
	.zero		1


	//   ....[25]....
        /*0208*/ 	.word	0x00009560
        /*020c*/ 	.word	0x00000007
        /*0210*/ 	.word	0x00000000
        /*0214*/ 	.short	0x010a
        /*0216*/ 	.byte	0x3f
	.zero		1


	//   ....[26]....
        /*0218*/ 	.word	0x000095f0
        /*021c*/ 	.word	0x00000006
        /*0220*/ 	.word	0x00000000
        /*0224*/ 	.short	0x010a
        /*0226*/ 	.byte	0x3f
	.zero		1


	//   ....[27]....
        /*0228*/ 	.word	0x00009680
        /*022c*/ 	.word	0x00000009
        /*0230*/ 	.word	0x00000000
        /*0234*/ 	.short	0x010a
        /*0236*/ 	.byte	0x3f
	.zero		1


	//   ....[28]....
        /*0238*/ 	.word	0x00009710
        /*023c*/ 	.word	0x0000000a
        /*0240*/ 	.word	0x00000000
        /*0244*/ 	.short	0x010a
        /*0246*/ 	.byte	0x3f
	.zero		1


	//   ....[29]....
        /*0248*/ 	.word	0x000097a0
        /*024c*/ 	.word	0x0000000b
        /*0250*/ 	.word	0x00000000
        /*0254*/ 	.short	0x010a
        /*0256*/ 	.byte	0x3f
	.zero		1


	//   ....[30]....
        /*0258*/ 	.word	0x00009830
        /*025c*/ 	.word	0x00000003
        /*0260*/ 	.word	0x00000000
        /*0264*/ 	.short	0x010a
        /*0266*/ 	.byte	0x3f
	.zero		1


	//   ....[31]....
        /*0268*/ 	.word	0x000098a0
        /*026c*/ 	.word	0x0000000d
        /*0270*/ 	.word	0x00000000
        /*0274*/ 	.short	0x010a
        /*0276*/ 	.byte	0x3f
	.zero		1


	//   ....[32]....
        /*0278*/ 	.word	0x00009900
        /*027c*/ 	.word	0x00000091
        /*0280*/ 	.word	0x00000000
        /*0284*/ 	.short	0x010a
        /*0286*/ 	.byte	0x3f
	.zero		1


	//   ....[33]....
        /*0288*/ 	.word	0x000099d0
        /*028c*/ 	.word	0x00000014
        /*0290*/ 	.word	0x00000038
        /*0294*/ 	.short	0x010a
        /*0296*/ 	.byte	0x3f
	.zero		1


	//   ....[34]....
        /*0298*/ 	.word	0x00009aa0
        /*029c*/ 	.word	0x00000006
        /*02a0*/ 	.word	0x00000000
        /*02a4*/ 	.short	0x010a
        /*02a6*/ 	.byte	0x3f
	.zero		1


	//   ....[35]....
        /*02a8*/ 	.word	0x00009af0
        /*02ac*/ 	.word	0x00000007
        /*02b0*/ 	.word	0x00000000
        /*02b4*/ 	.short	0x010a
        /*02b6*/ 	.byte	0x3f
	.zero		1


	//   ....[36]....
        /*02b8*/ 	.word	0x00009b40
        /*02bc*/ 	.word	0x00000006
        /*02c0*/ 	.word	0x00000000
        /*02c4*/ 	.short	0x010a
        /*02c6*/ 	.byte	0x3f
	.zero		1


	//   ....[37]....
        /*02c8*/ 	.word	0x00009b90
        /*02cc*/ 	.word	0x00000009
        /*02d0*/ 	.word	0x00000000
        /*02d4*/ 	.short	0x010a
        /*02d6*/ 	.byte	0x3f
	.zero		1


	//   ....[38]....
        /*02d8*/ 	.word	0x00009be0
        /*02dc*/ 	.word	0x0000000a
        /*02e0*/ 	.word	0x00000000
        /*02e4*/ 	.short	0x010a
        /*02e6*/ 	.byte	0x3f
	.zero		1


	//   ....[39]....
        /*02e8*/ 	.word	0x00009c30
        /*02ec*/ 	.word	0x0000000b
        /*02f0*/ 	.word	0x00000000
        /*02f4*/ 	.short	0x010a
        /*02f6*/ 	.byte	0x3f
	.zero		1


	//----- nvinfo : EIATTR_NUM_MBARRIERS
	.align		4
.L_28:
        /*02f8*/ 	.byte	0x03, 0x38
        /*02fa*/ 	.short	0x0010


	//----- nvinfo : EIATTR_EXIT_INSTR_OFFSETS
	.align		4
        /*02fc*/ 	.byte	0x04, 0x1c
        /*02fe*/ 	.short	(.L_30 - .L_29)


	//   ....[0]....
.L_29:
        /*0300*/ 	.word	0x000009b0


	//   ....[1]....
        /*0304*/ 	.word	0x000011a0


	//   ....[2]....
        /*0308*/ 	.word	0x00008050


	//   ....[3]....
        /*030c*/ 	.word	0x000085b0


	//   ....[4]....
        /*0310*/ 	.word	0x00009880


	//----- nvinfo : EIATTR_MAX_THREADS
	.align		4
.L_30:
        /*0314*/ 	.byte	0x04, 0x05
        /*0316*/ 	.short	(.L_32 - .L_31)
.L_31:
        /*0318*/ 	.word	0x00000180
        /*031c*/ 	.word	0x00000001
        /*0320*/ 	.word	0x00000001


	//----- nvinfo : EIATTR_CRS_STACK_SIZE
	.align		4
.L_32:
        /*0324*/ 	.byte	0x04, 0x1e
        /*0326*/ 	.short	(.L_34 - .L_33)
.L_33:
        /*0328*/ 	.word	0x00000000


	//----- nvinfo : EIATTR_CBANK_PARAM_SIZE
	.align		4
.L_34:
        /*032c*/ 	.byte	0x03, 0x19
        /*032e*/ 	.short	0x0470


	//----- nvinfo : EIATTR_PARAM_CBANK
	.align		4
        /*0330*/ 	.byte	0x04, 0x0a
        /*0332*/ 	.short	(.L_36 - .L_35)
	.align		4
.L_35:
        /*0334*/ 	.word	index@(.nv.constant0._ZN7cutlass13device_kernelINS_4gemm6kernel13GemmUniversalIN4cute5tupleIJiiiiEEENS1_10collective13CollectiveMmaINS1_37MainloopSm90TmaGmmaWarpSpecializedFP8ILi7ENS5_IJNS4_1CILi2EEENSA_ILi4EEENSA_ILi1EEEEEENS1_35KernelTmaWarpSpecializedCooperativeEEENS5_IJNSA_ILi128EEESH_SH_EEENS_12float_e5m2_tENS5_IJlSD_lEEESJ_SK_NS4_8TiledMMAINS4_8MMA_AtomIJNS4_4SM904GMMA31MMA_64x128x32_F32E5M2E5M2_SS_TNILNSO_7ScaleInE1ELSQ_1EEEEEENS4_6LayoutINS5_IJSB_SD_SD_EEENS5_IJSD_NSA_ILi0EEESV_EEEEENS5_IJNS4_10UnderscoreESY_SY_EEEEENS4_23SM90_TMA_LOAD_MULTICASTENS4_14ComposedLayoutINS4_7SwizzleILi3ELi4ELi3EEENS4_18smem_ptr_flag_bitsILi8EEENST_INS5_IJNSA_ILi8EEESH_EEENS5_IJSH_SD_EEEEEEEvNS4_8identityES11_S1B_vS1C_EENS_8epilogue10collective6detail29Sm90TmaWarpSpecializedAdapterINS1F_15DefaultEpilogueISJ_SK_SK_NS1E_6thread17LinearCombinationISJ_Li1EffLNS1J_9ScaleType4KindE0ELNS_15FloatRoundStyleE2ESJ_EENS1_15EpilogueDefaultEEEEEvvEEEEvNT_6ParamsE)
        /*0338*/ 	.short	0x0210
        /*033a*/ 	.short	0x0470


	//----- nvinfo : EIATTR_SW_WAR
	.align		4
.L_36:
        /*033c*/ 	.byte	0x04, 0x36
        /*033e*/ 	.short	(.L_38 - .L_37)
.L_37:
        /*0340*/ 	.word	0x00000008
.L_38:


//--------------------- .nv.callgraph             --------------------------
	.section	.nv.callgraph,"",@"SHT_CUDA_CALLGRAPH"
	.align	4
	.sectionentsize	8
	.align		4
        /*0000*/ 	.word	0x00000000
	.align		4
        /*0004*/ 	.word	0xffffffff
	.align		4
        /*0008*/ 	.word	0x00000000
	.align		4
        /*000c*/ 	.word	0xfffffffe
	.align		4
        /*0010*/ 	.word	0x00000000
	.align		4
        /*0014*/ 	.word	0xfffffffd
	.align		4
        /*0018*/ 	.word	0x00000000
	.align		4
        /*001c*/ 	.word	0xfffffffc


//--------------------- .nv.constant4             --------------------------
	.section	.nv.constant4,"a",@progbits
	.align	8
	.align		8
.nv.constant4:
        /*0000*/ 	.dword	_ZN40_INTERNAL_47812812_4_k_cu_6cdd0667_221824cuda3std3__45__cpo5beginE
	.align		8
        /*0008*/ 	.dword	_ZN40_INTERNAL_47812812_4_k_cu_6cdd0667_221824cuda3std3__45__cpo3endE
	.align		8
        /*0010*/ 	.dword	_ZN40_INTERNAL_47812812_4_k_cu_6cdd0667_221824cuda3std3__45__cpo6cbeginE
	.align		8
        /*0018*/ 	.dword	_ZN40_INTERNAL_47812812_4_k_cu_6cdd0667_221824cuda3std3__45__cpo4cendE
	.align		8
        /*0020*/ 	.dword	_ZN40_INTERNAL_47812812_4_k_cu_6cdd0667_221824cuda3std3__442_GLOBAL__N__47812812_4_k_cu_6cdd0667_221826ignoreE
	.align		8
        /*0028*/ 	.dword	_ZN40_INTERNAL_47812812_4_k_cu_6cdd0667_221824cuda3std3__419piecewise_constructE
	.align		8
        /*0030*/ 	.dword	_ZN40_INTERNAL_47812812_4_k_cu_6cdd0667_221824cuda3std3__48in_placeE
	.align		8
        /*0038*/ 	.dword	_ZN40_INTERNAL_47812812_4_k_cu_6cdd0667_221824cuda3std6ranges3__45__cpo4swapE
	.align		8
        /*0040*/ 	.dword	_ZN40_INTERNAL_47812812_4_k_cu_6cdd0667_221824cuda3std6ranges3__45__cpo9iter_moveE
	.align		8
        /*0048*/ 	.dword	_ZN40_INTERNAL_47812812_4_k_cu_6cdd0667_221824cute7productE
	.align		8
        /*0050*/ 	.dword	_ZN40_INTERNAL_47812812_4_k_cu_6cdd0667_221824cute1_E


//--------------------- .text._ZN7cutlass13device_kernelINS_4gemm6kernel13GemmUniversalIN4cute5tupleIJiiiiEEENS1_10collective13CollectiveMmaINS1_37MainloopSm90TmaGmmaWarpSpecializedFP8ILi7ENS5_IJNS4_1CILi2EEENSA_ILi4EEENSA_ILi1EEEEEENS1_35KernelTmaWarpSpecializedCooperativeEEENS5_IJNSA_ILi128EEESH_SH_EEENS_12float_e5m2_tENS5_IJlSD_lEEESJ_SK_NS4_8TiledMMAINS4_8MMA_AtomIJNS4_4SM904GMMA31MMA_64x128x32_F32E5M2E5M2_SS_TNILNSO_7ScaleInE1ELSQ_1EEEEEENS4_6LayoutINS5_IJSB_SD_SD_EEENS5_IJSD_NSA_ILi0EEESV_EEEEENS5_IJNS4_10UnderscoreESY_SY_EEEEENS4_23SM90_TMA_LOAD_MULTICASTENS4_14ComposedLayoutINS4_7SwizzleILi3ELi4ELi3EEENS4_18smem_ptr_flag_bitsILi8EEENST_INS5_IJNSA_ILi8EEESH_EEENS5_IJSH_SD_EEEEEEEvNS4_8identityES11_S1B_vS1C_EENS_8epilogue10collective6detail29Sm90TmaWarpSpecializedAdapterINS1F_15DefaultEpilogueISJ_SK_SK_NS1E_6thread17LinearCombinationISJ_Li1EffLNS1J_9ScaleType4KindE0ELNS_15FloatRoundStyleE2ESJ_EENS1_15EpilogueDefaultEEEEEvvEEEEvNT_6ParamsE --------------------------
	.section	.text._ZN7cutlass13device_kernelINS_4gemm6kernel13GemmUniversalIN4cute5tupleIJiiiiEEENS1_10collective13CollectiveMmaINS1_37MainloopSm90TmaGmmaWarpSpecializedFP8ILi7ENS5_IJNS4_1CILi2EEENSA_ILi4EEENSA_ILi1EEEEEENS1_35KernelTmaWarpSpecializedCooperativeEEENS5_IJNSA_ILi128EEESH_SH_EEENS_12float_e5m2_tENS5_IJlSD_lEEESJ_SK_NS4_8TiledMMAINS4_8MMA_AtomIJNS4_4SM904GMMA31MMA_64x128x32_F32E5M2E5M2_SS_TNILNSO_7ScaleInE1ELSQ_1EEEEEENS4_6LayoutINS5_IJSB_SD_SD_EEENS5_IJSD_NSA_ILi0EEESV_EEEEENS5_IJNS4_10UnderscoreESY_SY_EEEEENS4_23SM90_TMA_LOAD_MULTICASTENS4_14ComposedLayoutINS4_7SwizzleILi3ELi4ELi3EEENS4_18smem_ptr_flag_bitsILi8EEENST_INS5_IJNSA_ILi8EEESH_EEENS5_IJSH_SD_EEEEEEEvNS4_8identityES11_S1B_vS1C_EENS_8epilogue10collective6detail29Sm90TmaWarpSpecializedAdapterINS1F_15DefaultEpilogueISJ_SK_SK_NS1E_6thread17LinearCombinationISJ_Li1EffLNS1J_9ScaleType4KindE0ELNS_15FloatRoundStyleE2ESJ_EENS1_15EpilogueDefaultEEEEEvvEEEEvNT_6ParamsE,"ax",@progbits
	.align	128
.text._ZN7cutlass13device_kernelINS_4gemm6kernel13GemmUniversalIN4cute5tupleIJiiiiEEENS1_10collective13CollectiveMmaINS1_37MainloopSm90TmaGmmaWarpSpecializedFP8ILi7ENS5_IJNS4_1CILi2EEENSA_ILi4EEENSA_ILi1EEEEEENS1_35KernelTmaWarpSpecializedCooperativeEEENS5_IJNSA_ILi128EEESH_SH_EEENS_12float_e5m2_tENS5_IJlSD_lEEESJ_SK_NS4_8TiledMMAINS4_8MMA_AtomIJNS4_4SM904GMMA31MMA_64x128x32_F32E5M2E5M2_SS_TNILNSO_7ScaleInE1ELSQ_1EEEEEENS4_6LayoutINS5_IJSB_SD_SD_EEENS5_IJSD_NSA_ILi0EEESV_EEEEENS5_IJNS4_10UnderscoreESY_SY_EEEEENS4_23SM90_TMA_LOAD_MULTICASTENS4_14ComposedLayoutINS4_7SwizzleILi3ELi4ELi3EEENS4_18smem_ptr_flag_bitsILi8EEENST_INS5_IJNSA_ILi8EEESH_EEENS5_IJSH_SD_EEEEEEEvNS4_8identityES11_S1B_vS1C_EENS_8epilogue10collective6detail29Sm90TmaWarpSpecializedAdapterINS1F_15DefaultEpilogueISJ_SK_SK_NS1E_6thread17LinearCombinationISJ_Li1EffLNS1J_9ScaleType4KindE0ELNS_15FloatRoundStyleE2ESJ_EENS1_15EpilogueDefaultEEEEEvvEEEEvNT_6ParamsE:
        .type           _ZN7cutlass13device_kernelINS_4gemm6kernel13GemmUniversalIN4cute5tupleIJiiiiEEENS1_10collective13CollectiveMmaINS1_37MainloopSm90TmaGmmaWarpSpecializedFP8ILi7ENS5_IJNS4_1CILi2EEENSA_ILi4EEENSA_ILi1EEEEEENS1_35KernelTmaWarpSpecializedCooperativeEEENS5_IJNSA_ILi128EEESH_SH_EEENS_12float_e5m2_tENS5_IJlSD_lEEESJ_SK_NS4_8TiledMMAINS4_8MMA_AtomIJNS4_4SM904GMMA31MMA_64x128x32_F32E5M2E5M2_SS_TNILNSO_7ScaleInE1ELSQ_1EEEEEENS4_6LayoutINS5_IJSB_SD_SD_EEENS5_IJSD_NSA_ILi0EEESV_EEEEENS5_IJNS4_10UnderscoreESY_SY_EEEEENS4_23SM90_TMA_LOAD_MULTICASTENS4_14ComposedLayoutINS4_7SwizzleILi3ELi4ELi3EEENS4_18smem_ptr_flag_bitsILi8EEENST_INS5_IJNSA_ILi8EEESH_EEENS5_IJSH_SD_EEEEEEEvNS4_8identityES11_S1B_vS1C_EENS_8epilogue10collective6detail29Sm90TmaWarpSpecializedAdapterINS1F_15DefaultEpilogueISJ_SK_SK_NS1E_6thread17LinearCombinationISJ_Li1EffLNS1J_9ScaleType4KindE0ELNS_15FloatRoundStyleE2ESJ_EENS1_15EpilogueDefaultEEEEEvvEEEEvNT_6ParamsE,@function
        .size           _ZN7cutlass13device_kernelINS_4gemm6kernel13GemmUniversalIN4cute5tupleIJiiiiEEENS1_10collective13CollectiveMmaINS1_37MainloopSm90TmaGmmaWarpSpecializedFP8ILi7ENS5_IJNS4_1CILi2EEENSA_ILi4EEENSA_ILi1EEEEEENS1_35KernelTmaWarpSpecializedCooperativeEEENS5_IJNSA_ILi128EEESH_SH_EEENS_12float_e5m2_tENS5_IJlSD_lEEESJ_SK_NS4_8TiledMMAINS4_8MMA_AtomIJNS4_4SM904GMMA31MMA_64x128x32_F32E5M2E5M2_SS_TNILNSO_7ScaleInE1ELSQ_1EEEEEENS4_6LayoutINS5_IJSB_SD_SD_EEENS5_IJSD_NSA_ILi0EEESV_EEEEENS5_IJNS4_10UnderscoreESY_SY_EEEEENS4_23SM90_TMA_LOAD_MULTICASTENS4_14ComposedLayoutINS4_7SwizzleILi3ELi4ELi3EEENS4_18smem_ptr_flag_bitsILi8EEENST_INS5_IJNSA_ILi8EEESH_EEENS5_IJSH_SD_EEEEEEEvNS4_8identityES11_S1B_vS1C_EENS_8epilogue10collective6detail29Sm90TmaWarpSpecializedAdapterINS1F_15DefaultEpilogueISJ_SK_SK_NS1E_6thread17LinearCombinationISJ_Li1EffLNS1J_9ScaleType4KindE0ELNS_15FloatRoundStyleE2ESJ_EENS1_15EpilogueDefaultEEEEEvvEEEEvNT_6ParamsE,(.L_x_212 - _ZN7cutlass13device_kernelINS_4gemm6kernel13GemmUniversalIN4cute5tupleIJiiiiEEENS1_10collective13CollectiveMmaINS1_37MainloopSm90TmaGmmaWarpSpecializedFP8ILi7ENS5_IJNS4_1CILi2EEENSA_ILi4EEENSA_ILi1EEEEEENS1_35KernelTmaWarpSpecializedCooperativeEEENS5_IJNSA_ILi128EEESH_SH_EEENS_12float_e5m2_tENS5_IJlSD_lEEESJ_SK_NS4_8TiledMMAINS4_8MMA_AtomIJNS4_4SM904GMMA31MMA_64x128x32_F32E5M2E5M2_SS_TNILNSO_7ScaleInE1ELSQ_1EEEEEENS4_6LayoutINS5_IJSB_SD_SD_EEENS5_IJSD_NSA_ILi0EEESV_EEEEENS5_IJNS4_10UnderscoreESY_SY_EEEEENS4_23SM90_TMA_LOAD_MULTICASTENS4_14ComposedLayoutINS4_7SwizzleILi3ELi4ELi3EEENS4_18smem_ptr_flag_bitsILi8EEENST_INS5_IJNSA_ILi8EEESH_EEENS5_IJSH_SD_EEEEEEEvNS4_8identityES11_S1B_vS1C_EENS_8epilogue10collective6detail29Sm90TmaWarpSpecializedAdapterINS1F_15DefaultEpilogueISJ_SK_SK_NS1E_6thread17LinearCombinationISJ_Li1EffLNS1J_9ScaleType4KindE0ELNS_15FloatRoundStyleE2ESJ_EENS1_15EpilogueDefaultEEEEEvvEEEEvNT_6ParamsE)
        .other          _ZN7cutlass13device_kernelINS_4gemm6kernel13GemmUniversalIN4cute5tupleIJiiiiEEENS1_10collective13CollectiveMmaINS1_37MainloopSm90TmaGmmaWarpSpecializedFP8ILi7ENS5_IJNS4_1CILi2EEENSA_ILi4EEENSA_ILi1EEEEEENS1_35KernelTmaWarpSpecializedCooperativeEEENS5_IJNSA_ILi128EEESH_SH_EEENS_12float_e5m2_tENS5_IJlSD_lEEESJ_SK_NS4_8TiledMMAINS4_8MMA_AtomIJNS4_4SM904GMMA31MMA_64x128x32_F32E5M2E5M2_SS_TNILNSO_7ScaleInE1ELSQ_1EEEEEENS4_6LayoutINS5_IJSB_SD_SD_EEENS5_IJSD_NSA_ILi0EEESV_EEEEENS5_IJNS4_10UnderscoreESY_SY_EEEEENS4_23SM90_TMA_LOAD_MULTICASTENS4_14ComposedLayoutINS4_7SwizzleILi3ELi4ELi3EEENS4_18smem_ptr_flag_bitsILi8EEENST_INS5_IJNSA_ILi8EEESH_EEENS5_IJSH_SD_EEEEEEEvNS4_8identityES11_S1B_vS1C_EENS_8epilogue10collective6detail29Sm90TmaWarpSpecializedAdapterINS1F_15DefaultEpilogueISJ_SK_SK_NS1E_6thread17LinearCombinationISJ_Li1EffLNS1J_9ScaleType4KindE0ELNS_15FloatRoundStyleE2ESJ_EENS1_15EpilogueDefaultEEEEEvvEEEEvNT_6ParamsE,@"STO_CUDA_ENTRY STV_DEFAULT"
_ZN7cutlass13device_kernelINS_4gemm6kernel13GemmUniversalIN4cute5tupleIJiiiiEEENS1_10collective13CollectiveMmaINS1_37MainloopSm90TmaGmmaWarpSpecializedFP8ILi7ENS5_IJNS4_1CILi2EEENSA_ILi4EEENSA_ILi1EEEEEENS1_35KernelTmaWarpSpecializedCooperativeEEENS5_IJNSA_ILi128EEESH_SH_EEENS_12float_e5m2_tENS5_IJlSD_lEEESJ_SK_NS4_8TiledMMAINS4_8MMA_AtomIJNS4_4SM904GMMA31MMA_64x128x32_F32E5M2E5M2_SS_TNILNSO_7ScaleInE1ELSQ_1EEEEEENS4_6LayoutINS5_IJSB_SD_SD_EEENS5_IJSD_NSA_ILi0EEESV_EEEEENS5_IJNS4_10UnderscoreESY_SY_EEEEENS4_23SM90_TMA_LOAD_MULTICASTENS4_14ComposedLayoutINS4_7SwizzleILi3ELi4ELi3EEENS4_18smem_ptr_flag_bitsILi8EEENST_INS5_IJNSA_ILi8EEESH_EEENS5_IJSH_SD_EEEEEEEvNS4_8identityES11_S1B_vS1C_EENS_8epilogue10collective6detail29Sm90TmaWarpSpecializedAdapterINS1F_15DefaultEpilogueISJ_SK_SK_NS1E_6thread17LinearCombinationISJ_Li1EffLNS1J_9ScaleType4KindE0ELNS_15FloatRoundStyleE2ESJ_EENS1_15EpilogueDefaultEEEEEvvEEEEvNT_6ParamsE:
[----:B------:R-:W-:Y:S01]  /*0000*/  LDC R1, c[0x0][0x28] ;  /* 0x00000a00ff017b82 */ /* 0x000fe20000000800 */
[----:B------:R-:W0:Y:S01]  /*0010*/  S2R R0, SR_TID.X ;  /* 0x0000000000007919 */ /* 0x000e220000002100 */
[----:B------:R-:W-:Y:S01]  /*0020*/  ELECT P0, URZ, PT ;  /* 0x00000000003f782f */ /* 0x000fe20003800000 */
[----:B------:R-:W-:Y:S01]  /*0030*/  BSSY B0, `(.L_x_0) ;  /* 0x000000f000007945 */ /* 0x000fe20003800000 */
[--C-:B0-----:R-:W-:Y:S02]  /*0040*/  SHF.R.U32.HI R2, RZ, 0x5, R0.reuse ;  /* 0x00000005ff027819 */ /* 0x101fe40000011600 */
[----:B------:R-:W-:-:S03]  /*0050*/  SHF.R.U32.HI R3, RZ, 0x7, R0 ;  /* 0x00000007ff037819 */ /* 0x000fc60000011600 */
[----:B------:R-:W0:Y:S04]  /*0060*/  SHFL.IDX PT, R7, R2, RZ, 0x1f ;  /* 0x00001fff02077589 */ /* 0x000e2800000e0000 */
[----:B------:R-:W1:Y:S01]  /*0070*/  SHFL.IDX PT, R3, R3, RZ, 0x1f ;  /* 0x00001fff03037589 */ /* 0x000e6200000e0000 */
[----:B0-----:R-:W-:-:S13]  /*0080*/  ISETP.NE.OR P0, PT, R7, RZ, !P0 ;  /* 0x000000ff0700720c */ /* 0x001fda0004705670 */
[----:B-1----:R-:W-:Y:S05]  /*0090*/  @P0 BRA `(.L_x_1) ;  /* 0x0000000000200947 */ /* 0x002fea0003800000 */
[----:B------:R-:W-:Y:S02]  /*00a0*/  ULDC.64 UR4, c[0x0][0x198] ;  /* 0x0000660000047ab9 */ /* 0x000fe40000000a00 */
[----:B------:R-:W-:Y:S02]  /*00b0*/  UIADD3 UR6, UP0, UR4, 0xf0, URZ ;  /* 0x000000f004067890 */ /* 0x000fe4000ff1e03f */
[----:B------:R-:W-:Y:S02]  /*00c0*/  UIADD3 UR4, UP1, UR4, 0x1f0, URZ ;  /* 0x000001f004047890 */ /* 0x000fe4000ff3e03f */
[----:B------:R-:W-:Y:S02]  /*00d0*/  UIADD3.X UR7, URZ, UR5, URZ, UP0, !UPT ;  /* 0x000000053f077290 */ /* 0x000fe400087fe43f */
[----:B------:R-:W-:-:S07]  /*00e0*/  UIADD3.X UR5, URZ, UR5, URZ, UP1, !UPT ;  /* 0x000000053f057290 */ /* 0x000fce0008ffe43f */
[----:B------:R0:W-:Y:S02]  /*00f0*/  UTMACCTL.PF [UR6] ;  /* 0x00000000060079b9 */ /* 0x0001e40008040000 */
[----:B------:R0:W-:Y:S02]  /*0100*/  UTMACCTL.PF [UR4] ;  /* 0x00000000040079b9 */ /* 0x0001e40008040000 */
[----:B0-----:R-:W-:Y:S01]  /*0110*/  NOP ;  /* 0x0000000000007918 */ /* 0x001fe20000000000 */
.L_x_1:
[----:B------:R-:W-:Y:S05]  /*0120*/  BSYNC B0 ;  /* 0x0000000000007941 */ /* 0x000fea0003800000 */
.L_x_0:
[----:B------:R-:W0:Y:S02]  /*0130*/  SHFL.IDX PT, R4, R2, RZ, 0x1f ;  /* 0x00001fff02047589 */ /* 0x000e2400000e0000 */
[----:B0-----:R-:W-:-:S13]  /*0140*/  ISETP.NE.AND P0, PT, R4, RZ, PT ;  /* 0x000000ff0400720c */ /* 0x001fda0003f05270 */
[----:B------:R-:W-:Y:S05]  /*0150*/  @P0 BRA `(.L_x_2) ;  /* 0x0000000000700947 */ /* 0x000fea0003800000 */
[----:B------:R-:W0:Y:S01]  /*0160*/  S2UR UR8, SR_CgaCtaId ;  /* 0x00000000000879c3 */ /* 0x000e220000008800 */
[----:B------:R-:W-:Y:S01]  /*0170*/  UMOV UR4, 0x400 ;  /* 0x0000040000047882 */ /* 0x000fe20000000000 */
[----:B------:R-:W-:Y:S01]  /*0180*/  UMOV UR5, 0x1 ;  /* 0x0000000100057882 */ /* 0x000fe20000000000 */
[----:B------:R-:W-:Y:S01]  /*0190*/  UMOV UR6, 0xa ;  /* 0x0000000a00067882 */ /* 0x000fe20000000000 */
[----:B------:R-:W-:Y:S01]  /*01a0*/  ELECT P0, URZ, PT ;  /* 0x00000000003f782f */ /* 0x000fe20003800000 */
[----:B------:R-:W-:-:S04]  /*01b0*/  UIADD3 UR6, -UR6, 0x100000, URZ ;  /* 0x0010000006067890 */ /* 0x000fc8000fffe13f */
[----:B------:R-:W-:Y:S02]  /*01c0*/  USHF.L.U32 UR7, UR6, 0xb, URZ ;  /* 0x0000000b06077899 */ /* 0x000fe4000800063f */
[----:B------:R-:W-:Y:S02]  /*01d0*/  USHF.L.U32 UR6, UR6, 0x1, URZ ;  /* 0x0000000106067899 */ /* 0x000fe4000800063f */
[----:B0-----:R-:W-:Y:S02]  /*01e0*/  ULEA UR8, UR8, UR4, 0x18 ;  /* 0x0000000408087291 */ /* 0x001fe4000f8ec03f */
[----:B------:R-:W-:-:S04]  /*01f0*/  UIADD3 UR4, -UR5, 0x100000, URZ ;  /* 0x0010000005047890 */ /* 0x000fc8000fffe13f */
[----:B------:R-:W-:Y:S02]  /*0200*/  USHF.L.U32 UR5, UR4, 0xb, URZ ;  /* 0x0000000b04057899 */ /* 0x000fe4000800063f */
[----:B------:R-:W-:Y:S01]  /*0210*/  USHF.L.U32 UR4, UR4, 0x1, URZ ;  /* 0x0000000104047899 */ /* 0x000fe2000800063f */
[----:B------:R-:W0:Y:S11]  /*0220*/  FENCE.VIEW.ASYNC.S ;  /* 0x00000000000073c6 */ /* 0x000e360000000000 */
[----:B0-----:R0:W1:Y:S01]  /*0230*/  SYNCS.EXCH.64 URZ, [UR8], UR4 ;  /* 0x00000004083f75b2 */ /* 0x0010620008000100 */
[----:B------:R0:W2:Y:S01]  /*0240*/  SYNCS.EXCH.64 URZ, [UR8+0x38], UR6 ;  /* 0x00003806083f75b2 */ /* 0x0000a20008000100 */
[----:B------:R0:W3:Y:S01]  /*0250*/  SYNCS.EXCH.64 URZ, [UR8+0x8], UR4 ;  /* 0x00000804083f75b2 */ /* 0x0000e20008000100 */
[----:B------:R0:W4:Y:S01]  /*0260*/  SYNCS.EXCH.64 URZ, [UR8+0x40], UR6 ;  /* 0x00004006083f75b2 */ /* 0x0001220008000100 */
[----:B------:R0:W0:Y:S01]  /*0270*/  SYNCS.EXCH.64 URZ, [UR8+0x10], UR4 ;  /* 0x00001004083f75b2 */ /* 0x0000220008000100 */
        /* <DEDUP_REMOVED lines=9> */
[----:B------:R-:W-:Y:S01]  /*0310*/  NOP ;  /* 0x0000000000007918 */ /* 0x000fe20000000000 */
.L_x_2:
[----:B------:R-:W-:Y:S01]  /*0320*/  SHF.R.S32.HI R5, RZ, 0x1f, R0 ;  /* 0x0000001fff057819 */ /* 0x000fe20000011400 */
[----:B------:R-:W5:Y:S01]  /*0330*/  SHFL.IDX PT, R2, R2, RZ, 0x1f ;  /* 0x00001fff02027589 */ /* 0x000f6200000e0000 */
[----:B0-----:R-:W0:Y:S01]  /*0340*/  S2UR UR8, SR_CTAID.X ;  /* 0x00000000000879c3 */ /* 0x001e220000002500 */
[----:B------:R-:W-:Y:S02]  /*0350*/  ELECT P0, URZ, PT ;  /* 0x00000000003f782f */ /* 0x000fe40003800000 */
[----:B------:R-:W-:Y:S01]  /*0360*/  LEA.HI R5, R5, R0, RZ, 0x7 ;  /* 0x0000000005057211 */ /* 0x000fe200078f38ff */
[----:B------:R-:W1:Y:S01]  /*0370*/  S2R R8, SR_CTAID.Y ;  /* 0x0000000000087919 */ /* 0x000e620000002600 */
[----:B------:R-:W-:Y:S01]  /*0380*/  SHF.R.S32.HI R11, RZ, 0x1f, R4 ;  /* 0x0000001fff0b7819 */ /* 0x000fe20000011404 */
[----:B------:R-:W-:Y:S01]  /*0390*/  ULDC UR4, c[0x0][0x150] ;  /* 0x0000540000047ab9 */ /* 0x000fe20000000800 */
[----:B------:R-:W-:Y:S01]  /*03a0*/  LOP3.LUT R5, R5, 0xffffff80, RZ, 0xc0, !PT ;  /* 0xffffff8005057812 */ /* 0x000fe200078ec0ff */
[----:B------:R-:W-:Y:S01]  /*03b0*/  VIADD R16, R3, 0xffffffff ;  /* 0xffffffff03107836 */ /* 0x000fe20000000000 */
[----:B------:R-:W-:Y:S01]  /*03c0*/  LEA.HI R11, R11, R4, RZ, 0x2 ;  /* 0x000000040b0b7211 */ /* 0x000fe200078f10ff */
[----:B------:R-:W2:Y:S01]  /*03d0*/  LDC R12, c[0x0][0x144] ;  /* 0x00005100ff0c7b82 */ /* 0x000ea20000000800 */
[----:B------:R-:W-:Y:S01]  /*03e0*/  NOP ;  /* 0x0000000000007918 */ /* 0x000fe20000000000 */
[----:B------:R-:W-:Y:S01]  /*03f0*/  IMAD.IADD R6, R0, 0x1, -R5 ;  /* 0x0000000100067824 */ /* 0x000fe200078e0a05 */
[----:B------:R-:W-:Y:S01]  /*0400*/  LOP3.LUT R11, R11, 0x3ffffffc, RZ, 0xc0, !PT ;  /* 0x3ffffffc0b0b7812 */ /* 0x000fe200078ec0ff */
[----:B------:R-:W-:Y:S01]  /*0410*/  NOP ;  /* 0x0000000000007918 */ /* 0x000fe20000000000 */
[----:B------:R-:W-:-:S02]  /*0420*/  ISETP.NE.AND P4, PT, R3, RZ, PT ;  /* 0x000000ff0300720c */ /* 0x000fc40003f85270 */
[----:B------:R-:W-:Y:S01]  /*0430*/  SHF.R.S32.HI R5, RZ, 0x1f, R6 ;  /* 0x0000001fff057819 */ /* 0x000fe20000011406 */
[----:B------:R-:W-:Y:S01]  /*0440*/  IMAD.IADD R4, R4, 0x1, -R11 ;  /* 0x0000000104047824 */ /* 0x000fe200078e0a0b */
[----:B------:R-:W3:Y:S01]  /*0450*/  LDC R14, c[0x0][0x140] ;  /* 0x00005000ff0e7b82 */ /* 0x000ee20000000800 */
[----:B------:R-:W-:Y:S02]  /*0460*/  ISETP.GE.U32.AND P6, PT, R16, 0x2, PT ;  /* 0x000000021000780c */ /* 0x000fe40003fc6070 */
[----:B------:R-:W-:Y:S02]  /*0470*/  LEA.HI R5, R5, R6, RZ, 0x3 ;  /* 0x0000000605057211 */ /* 0x000fe400078f18ff */
[----:B-----5:R-:W-:Y:S02]  /*0480*/  ISETP.NE.OR P0, PT, R2, RZ, !P0 ;  /* 0x000000ff0200720c */ /* 0x020fe40004705670 */
[--C-:B------:R-:W-:Y:S01]  /*0490*/  SHF.R.S32.HI R2, RZ, 0x3, R5.reuse ;  /* 0x00000003ff027819 */ /* 0x100fe20000011405 */
[----:B------:R-:W5:Y:S01]  /*04a0*/  LDC R13, c[0x0][0x148] ;  /* 0x00005200ff0d7b82 */ /* 0x000f620000000800 */
[----:B------:R-:W-:-:S02]  /*04b0*/  SHF.R.S32.HI R5, RZ, 0x1f, R5 ;  /* 0x0000001fff057819 */ /* 0x000fc40000011405 */
[----:B0-----:R-:W-:Y:S02]  /*04c0*/  I2FP.F32.U32 R10, UR8 ;  /* 0x00000008000a7c45 */ /* 0x001fe40008201000 */
[----:B------:R-:W-:-:S03]  /*04d0*/  LEA.HI R5, R5, R2, RZ, 0x2 ;  /* 0x0000000205057211 */ /* 0x000fc600078f10ff */
[----:B------:R-:W-:Y:S01]  /*04e0*/  FMUL R10, R10, UR4 ;  /* 0x000000040a0a7c20 */ /* 0x000fe20008400000 */
[----:B------:R-:W-:Y:S01]  /*04f0*/  LOP3.LUT R5, R5, 0xfffffffc, RZ, 0xc0, !PT ;  /* 0xfffffffc05057812 */ /* 0x000fe200078ec0ff */
[----:B------:R-:W-:Y:S01]  /*0500*/  VOTEU.ALL UP0, P0 ;  /* 0x00000000003f7886 */ /* 0x000fe20000000000 */
[----:B-1----:R-:W-:Y:S01]  /*0510*/  I2FP.F32.U32 R11, R8 ;  /* 0x00000008000b7245 */ /* 0x002fe20000201000 */
[----:B------:R-:W-:Y:S01]  /*0520*/  ULDC UR4, c[0x0][0x154] ;  /* 0x0000550000047ab9 */ /* 0x000fe20000000800 */
[----:B------:R-:W-:Y:S01]  /*0530*/  VOTEU.ALL UP1, P0 ;  /* 0x00000000003f7886 */ /* 0x000fe20000020000 */
[----:B------:R-:W0:Y:S01]  /*0540*/  F2I.U32.TRUNC.NTZ R10, R10 ;  /* 0x0000000a000a7305 */ /* 0x000e22000020f000 */
[----:B------:R-:W-:Y:S01]  /*0550*/  IMAD.IADD R5, R2, 0x1, -R5 ;  /* 0x0000000102057824 */ /* 0x000fe200078e0a05 */
[----:B------:R-:W1:Y:S01]  /*0560*/  @!UP0 S2UR UR7, SR_CgaCtaId ;  /* 0x00000000000789c3 */ /* 0x000e620000008800 */
[----:B------:R-:W-:Y:S01]  /*0570*/  @!UP0 UMOV UR6, 0x400 ;  /* 0x0000040000068882 */ /* 0x000fe20000000000 */
[----:B---3--:R-:W-:Y:S01]  /*0580*/  ISETP.EQ.U32.AND P3, PT, R14, 0x1, PT ;  /* 0x000000010e00780c */ /* 0x008fe20003f62070 */
[----:B------:R-:W-:-:S05]  /*0590*/  IMAD R5, R4, 0x4, R5 ;  /* 0x0000000404057824 */ /* 0x000fca00078e0205 */
[----:B------:R-:W-:-:S04]  /*05a0*/  LEA.HI R2, R5, R5, RZ, 0x1 ;  /* 0x0000000505027211 */ /* 0x000fc800078f08ff */
[----:B------:R-:W-:Y:S01]  /*05b0*/  LOP3.LUT R4, R2, 0xfffffffe, RZ, 0xc0, !PT ;  /* 0xfffffffe02047812 */ /* 0x000fe200078ec0ff */
[----:B0-----:R-:W-:Y:S02]  /*05c0*/  IMAD.MOV R15, RZ, RZ, -R10 ;  /* 0x000000ffff0f7224 */ /* 0x001fe400078e0a0a */
[----:B------:R-:W-:Y:S01]  /*05d0*/  FMUL R10, R11, UR4 ;  /* 0x000000040b0a7c20 */ /* 0x000fe20008400000 */
[----:B------:R-:W-:Y:S01]  /*05e0*/  SHF.R.S32.HI R2, RZ, 0x1f, R7 ;  /* 0x0000001fff027819 */ /* 0x000fe20000011407 */
[----:B------:R-:W-:Y:S01]  /*05f0*/  UMOV UR4, 0x20 ;  /* 0x0000002000047882 */ /* 0x000fe20000000000 */
[----:B--2---:R-:W-:Y:S01]  /*0600*/  IMAD R12, R12, R15, UR8 ;  /* 0x000000080c0c7e24 */ /* 0x004fe2000f8e020f */
[----:B------:R-:W-:-:S04]  /*0610*/  @!UP0 UIADD3 UR4, -UR4, 0x100000, URZ ;  /* 0x0010000004048890 */ /* 0x000fc8000fffe13f */
[----:B------:R-:W-:Y:S02]  /*0620*/  @!UP0 USHF.L.U32 UR5, UR4, 0xb, URZ ;  /* 0x0000000b04058899 */ /* 0x000fe4000800063f */
[----:B------:R-:W-:Y:S01]  /*0630*/  @!UP0 USHF.L.U32 UR4, UR4, 0x1, URZ ;  /* 0x0000000104048899 */ /* 0x000fe2000800063f */
[C---:B------:R-:W-:Y:S01]  /*0640*/  IMAD.IADD R11, R5.reuse, 0x1, -R4 ;  /* 0x00000001050b7824 */ /* 0x040fe200078e0a04 */
[----:B------:R-:W0:Y:S01]  /*0650*/  F2I.U32.TRUNC.NTZ R10, R10 ;  /* 0x0000000a000a7305 */ /* 0x000e22000020f000 */
[----:B------:R-:W-:Y:S01]  /*0660*/  LEA.HI R2, R2, R7, RZ, 0x2 ;  /* 0x0000000702027211 */ /* 0x000fe200078f10ff */
[----:B------:R-:W-:Y:S02]  /*0670*/  IMAD.SHL.U32 R4, R5, 0x4, RZ ;  /* 0x0000000405047824 */ /* 0x000fe400078e00ff */
[----:B------:R-:W-:Y:S01]  /*0680*/  ISETP.NE.AND P2, PT, R11, R12, PT ;  /* 0x0000000c0b00720c */ /* 0x000fe20003f45270 */
[----:B-1----:R-:W-:Y:S01]  /*0690*/  @!UP0 ULEA UR6, UR7, UR6, 0x18 ;  /* 0x0000000607068291 */ /* 0x002fe2000f8ec03f */
[----:B------:R-:W-:Y:S01]  /*06a0*/  LOP3.LUT R2, R2, 0xfffffffc, RZ, 0xc0, !PT ;  /* 0xfffffffc02027812 */ /* 0x000fe200078ec0ff */
[----:B------:R-:W-:Y:S01]  /*06b0*/  VOTEU.ALL UP0, P0 ;  /* 0x00000000003f7886 */ /* 0x000fe20000000000 */
[----:B------:R-:W-:-:S02]  /*06c0*/  LOP3.LUT R5, R5, 0xc, R4, 0x78, !PT ;  /* 0x0000000c05057812 */ /* 0x000fc400078e7804 */
[----:B------:R-:W-:Y:S01]  /*06d0*/  LOP3.LUT P0, RZ, R6, 0x7, RZ, 0xc0, !PT ;  /* 0x0000000706ff7812 */ /* 0x000fe2000780c0ff */
[----:B------:R-:W-:Y:S02]  /*06e0*/  IMAD.IADD R7, R7, 0x1, -R2 ;  /* 0x0000000107077824 */ /* 0x000fe400078e0a02 */
[----:B------:R-:W-:Y:S01]  /*06f0*/  IMAD.MOV.U32 R6, RZ, RZ, 0x1 ;  /* 0x00000001ff067424 */ /* 0x000fe200078e00ff */
[----:B------:R-:W-:Y:S01]  /*0700*/  ISETP.LT.U32.AND P0, PT, R5, 0x8, !P0 ;  /* 0x000000080500780c */ /* 0x000fe20004701070 */
[----:B0-----:R-:W-:Y:S01]  /*0710*/  IMAD.MOV R20, RZ, RZ, -R10 ;  /* 0x000000ffff147224 */ /* 0x001fe200078e0a0a */
[----:B------:R-:W-:Y:S01]  /*0720*/  ISETP.NE.AND P1, PT, R7, 0x3, PT ;  /* 0x000000030700780c */ /* 0x000fe20003f25270 */
[----:B------:R-:W0:Y:S02]  /*0730*/  FENCE.VIEW.ASYNC.S ;  /* 0x00000000000073c6 */ /* 0x000e240000000000 */
[----:B0-----:R0:W1:Y:S01]  /*0740*/  @!UP0 SYNCS.EXCH.64 URZ, [UR6+0x80], UR4 ;  /* 0x00008004063f85b2 */ /* 0x0010620008000100 */
[----:B------:R-:W-:Y:S01]  /*0750*/  @P2 LEA.HI R2, R5, R5, RZ, 0x1 ;  /* 0x0000000505022211 */ /* 0x000fe200078f08ff */
[----:B-----5:R-:W-:Y:S01]  /*0760*/  IMAD R11, R13, R20, R8 ;  /* 0x000000140d0b7224 */ /* 0x020fe200078e0208 */
[----:B------:R-:W-:-:S02]  /*0770*/  ISETP.EQ.OR P1, PT, R7, RZ, !P1 ;  /* 0x000000ff0700720c */ /* 0x000fc40004f22670 */
[----:B------:R-:W-:Y:S02]  /*0780*/  @P2 SHF.R.S32.HI R2, RZ, 0x1, R2 ;  /* 0x00000001ff022819 */ /* 0x000fe40000011402 */
[----:B------:R-:W-:Y:S02]  /*0790*/  ISETP.EQ.AND P1, PT, R3, RZ, P1 ;  /* 0x000000ff0300720c */ /* 0x000fe40000f22270 */
[----:B------:R-:W-:Y:S02]  /*07a0*/  @P2 ISETP.NE.AND P5, PT, R2, R11, PT ;  /* 0x0000000b0200220c */ /* 0x000fe40003fa5270 */
[----:B------:R-:W-:Y:S02]  /*07b0*/  SEL R3, RZ, 0x1, !P0 ;  /* 0x00000001ff037807 */ /* 0x000fe40004000000 */
[----:B------:R-:W-:Y:S02]  /*07c0*/  @P2 SEL R6, RZ, 0x1, P5 ;  /* 0x00000001ff062807 */ /* 0x000fe40002800000 */
[----:B------:R-:W-:Y:S01]  /*07d0*/  SEL R4, RZ, 0x1, !P1 ;  /* 0x00000001ff047807 */ /* 0x000fe20004800000 */
[----:B------:R0:W2:Y:S01]  /*07e0*/  @!UP1 SYNCS.EXCH.64 URZ, [UR6+0x88], UR4 ;  /* 0x00008804063f95b2 */ /* 0x0000a20008000100 */
[----:B------:R-:W-:Y:S01]  /*07f0*/  LOP3.LUT R6, R6, R3, RZ, 0xc0, !PT ;  /* 0x0000000306067212 */ /* 0x000fe200078ec0ff */
[----:B------:R-:W-:Y:S01]  /*0800*/  NOP ;  /* 0x0000000000007918 */ /* 0x000fe20000000000 */
[----:B------:R-:W-:Y:S01]  /*0810*/  SEL R4, R4, 0x2, P6 ;  /* 0x0000000204047807 */ /* 0x000fe20003000000 */
[----:B------:R-:W-:Y:S06]  /*0820*/  @!P3 BRA `(.L_x_3) ;  /* 0x000000000008b947 */ /* 0x000fec0003800000 */
[----:B-12-4-:R-:W-:Y:S01]  /*0830*/  UCGABAR_ARV ;  /* 0x00000000000079c7 */ /* 0x016fe20008000000 */
[----:B------:R-:W-:Y:S05]  /*0840*/  BRA `(.L_x_4) ;  /* 0x0000000000047947 */ /* 0x000fea0003800000 */
.L_x_3:
[----:B-12-4-:R-:W-:Y:S01]  /*0850*/  NOP ;  /* 0x0000000000007918 */ /* 0x016fe20000000000 */
.L_x_4:
[----:B------:R-:W1:Y:S01]  /*0860*/  LDC R2, c[0x0][0x65c] ;  /* 0x00019700ff027b82 */ /* 0x000e620000000800 */
[----:B------:R-:W-:Y:S01]  /*0870*/  IMAD.MOV.U32 R3, RZ, RZ, RZ ;  /* 0x000000ffff037224 */ /* 0x000fe200078e00ff */
[----:B-1----:R-:W-:Y:S01]  /*0880*/  ISETP.NE.AND P2, PT, R2, 0x1, PT ;  /* 0x000000010200780c */ /* 0x002fe20003f45270 */
[----:B------:R-:W-:-:S12]  /*0890*/  IMAD.U32 R2, RZ, RZ, UR8 ;  /* 0x00000008ff027e24 */ /* 0x000fd8000f8e00ff */
[----:B------:R-:W1:Y:S01]  /*08a0*/  @P2 LDC R15, c[0x0][0x10] ;  /* 0x00000400ff0f2b82 */ /* 0x000e620000000800 */
[----:B------:R-:W-:Y:S02]  /*08b0*/  @P2 IMAD.MOV.U32 R9, RZ, RZ, RZ ;  /* 0x000000ffff092224 */ /* 0x000fe400078e00ff */
[----:B------:R-:W-:-:S05]  /*08c0*/  @P2 IMAD.MOV.U32 R17, RZ, RZ, RZ ;  /* 0x000000ffff112224 */ /* 0x000fca00078e00ff */
[----:B------:R-:W2:Y:S01]  /*08d0*/  @!P2 LDC R11, c[0x0][0xc] ;  /* 0x00000300ff0bab82 */ /* 0x000ea20000000800 */
[----:B-1----:R-:W-:-:S04]  /*08e0*/  @P2 IMAD.WIDE.U32 R14, R15, UR8, R8 ;  /* 0x000000080f0e2c25 */ /* 0x002fc8000f8e0008 */
[----:B--2---:R-:W-:-:S04]  /*08f0*/  @!P2 IMAD.WIDE.U32 R10, R8, R11, R2 ;  /* 0x0000000b080aa225 */ /* 0x004fc800078e0002 */
[----:B------:R-:W-:Y:S02]  /*0900*/  @P2 IMAD.MOV.U32 R2, RZ, RZ, R14 ;  /* 0x000000ffff022224 */ /* 0x000fe400078e000e */
[----:B------:R-:W-:Y:S02]  /*0910*/  @P2 IMAD.IADD R3, R15, 0x1, R17 ;  /* 0x000000010f032824 */ /* 0x000fe400078e0211 */
[----:B------:R-:W-:Y:S02]  /*0920*/  @!P2 IMAD.MOV.U32 R2, RZ, RZ, R10 ;  /* 0x000000ffff02a224 */ /* 0x000fe400078e000a */
[----:B------:R-:W-:Y:S01]  /*0930*/  @!P2 IMAD.MOV.U32 R3, RZ, RZ, R11 ;  /* 0x000000ffff03a224 */ /* 0x000fe200078e000b */
[----:B------:R-:W-:Y:S06]  /*0940*/  @!P3 BRA `(.L_x_5) ;  /* 0x00000000000cb947 */ /* 0x000fec0003800000 */
[----:B------:R-:W-:Y:S01]  /*0950*/  UCGABAR_WAIT ;  /* 0x0000000000007dc7 */ /* 0x000fe20008000000 */
[----:B------:R-:W-:Y:S01]  /*0960*/  CCTL.IVALL ;  /* 0x00000000ff00798f */ /* 0x000fe20002000000 */
[----:B------:R-:W-:Y:S05]  /*0970*/  BRA `(.L_x_6) ;  /* 0x0000000000047947 */ /* 0x000fea0003800000 */
.L_x_5:
[----:B------:R-:W-:Y:S06]  /*0980*/  BAR.SYNC.DEFER_BLOCKING 0x0 ;  /* 0x0000000000007b1d */ /* 0x000fec0000010000 */
.L_x_6:
[----:B------:R-:W-:Y:S05]  /*0990*/  @!P4 BRA `(.L_x_7) ;  /* 0x0000007400b0c947 */ /* 0x000fea0003800000 */
[----:B------:R-:W-:-:S13]  /*09a0*/  ISETP.GT.U32.AND P0, PT, R16, 0x1, PT ;  /* 0x000000011000780c */ /* 0x000fda0003f04070 */
[----:B0-----:R-:W-:Y:S05]  /*09b0*/  @P0 EXIT ;  /* 0x000000000000094d */ /* 0x001fea0003800000 */
[----:B------:R-:W-:Y:S01]  /*09c0*/  ULDC.64 UR4, c[0x0][0x650] ;  /* 0x0001940000047ab9 */ /* 0x000fe20000000a00 */
[----:B------:R-:W-:Y:S01]  /*09d0*/  PRMT R14, RZ, 0x7610, R14 ;  /* 0x00007610ff0e7816 */ /* 0x000fe2000000000e */
[----:B------:R-:W-:Y:S01]  /*09e0*/  IMAD.MOV.U32 R10, RZ, RZ, -0x1 ;  /* 0xffffffffff0a7424 */ /* 0x000fe200078e00ff */
[----:B------:R-:W-:Y:S01]  /*09f0*/  ISETP.GE.U32.AND P0, PT, R2, UR4, PT ;  /* 0x0000000402007c0c */ /* 0x000fe2000bf06070 */
[----:B------:R-:W-:Y:S02]  /*0a00*/  IMAD.MOV.U32 R11, RZ, RZ, -0x1 ;  /* 0xffffffffff0b7424 */ /* 0x000fe400078e00ff */
[----:B------:R-:W-:Y:S01]  /*0a10*/  IMAD.MOV.U32 R7, RZ, RZ, -0x1 ;  /* 0xffffffffff077424 */ /* 0x000fe200078e00ff */
[----:B------:R-:W-:-:S13]  /*0a20*/  ISETP.GE.U32.AND.EX P0, PT, R3, UR5, PT, P0 ;  /* 0x0000000503007c0c */ /* 0x000fda000bf06100 */
[----:B------:R-:W-:Y:S05]  /*0a30*/  @P0 BRA `(.L_x_8) ;  /* 0x0000000400280947 */ /* 0x000fea0003800000 */
[----:B------:R-:W0:Y:S01]  /*0a40*/  LDC.64 R22, c[0x0][0x628] ;  /* 0x00018a00ff167b82 */ /* 0x000e220000000a00 */
[----:B------:R-:W-:Y:S02]  /*0a50*/  IMAD.MOV.U32 R10, RZ, RZ, R2 ;  /* 0x000000ffff0a7224 */ /* 0x000fe400078e0002 */
[----:B------:R-:W-:-:S05]  /*0a60*/  IMAD.MOV.U32 R11, RZ, RZ, R3 ;  /* 0x000000ffff0b7224 */ /* 0x000fca00078e0003 */
[----:B------:R-:W1:Y:S08]  /*0a70*/  LDC R18, c[0x0][0x630] ;  /* 0x00018c00ff127b82 */ /* 0x000e700000000800 */
[----:B------:R-:W2:Y:S01]  /*0a80*/  LDC.64 R24, c[0x0][0x620] ;  /* 0x00018800ff187b82 */ /* 0x000ea20000000a00 */
[----:B0-----:R-:W-:-:S04]  /*0a90*/  ISETP.NE.U32.AND P0, PT, R22, RZ, PT ;  /* 0x000000ff1600720c */ /* 0x001fc80003f05070 */
[----:B------:R-:W-:-:S13]  /*0aa0*/  ISETP.NE.AND.EX P0, PT, R23, RZ, PT, P0 ;  /* 0x000000ff1700720c */ /* 0x000fda0003f05300 */
[----:B-12---:R-:W-:Y:S05]  /*0ab0*/  @!P0 BRA `(.L_x_9) ;  /* 0x0000000000288947 */ /* 0x006fea0003800000 */
[----:B------:R-:W0:Y:S02]  /*0ac0*/  LDC R7, c[0x0][0x634] ;  /* 0x00018d00ff077b82 */ /* 0x000e240000000800 */
[----:B0-----:R-:W-:-:S05]  /*0ad0*/  IADD3 R7, P0, R2, R7, RZ ;  /* 0x0000000702077210 */ /* 0x001fca0007f1e0ff */
[----:B------:R-:W-:-:S04]  /*0ae0*/  IMAD.X R19, RZ, RZ, R3, P0 ;  /* 0x000000ffff137224 */ /* 0x000fc800000e0603 */
[----:B------:R-:W-:-:S04]  /*0af0*/  IMAD.WIDE.U32 R10, R19, R22, RZ ;  /* 0x00000016130a7225 */ /* 0x000fc800078e00ff */
[----:B------:R-:W-:-:S04]  /*0b00*/  IMAD.WIDE.U32 R14, P0, R7, R23, R10 ;  /* 0x00000017070e7225 */ /* 0x000fc8000780000a */
[----:B------:R-:W-:-:S04]  /*0b10*/  IMAD.WIDE.U32 R10, R7, R22, RZ ;  /* 0x00000016070a7225 */ /* 0x000fc800078e00ff */
[----:B------:R-:W-:Y:S01]  /*0b20*/  IMAD.X R17, RZ, RZ, RZ, P0 ;  /* 0x000000ffff117224 */ /* 0x000fe200000e06ff */
[----:B------:R-:W-:Y:S01]  /*0b30*/  IADD3 RZ, P0, R11, R14, RZ ;  /* 0x0000000e0bff7210 */ /* 0x000fe20007f1e0ff */
[----:B------:R-:W-:-:S04]  /*0b40*/  IMAD.MOV.U32 R16, RZ, RZ, R15 ;  /* 0x000000ffff107224 */ /* 0x000fc800078e000f */
[----:B------:R-:W-:-:S08]  /*0b50*/  IMAD.WIDE.U32.X R10, R19, R23, R16, P0 ;  /* 0x00000017130a7225 */ /* 0x000fd000000e0410 */
.L_x_9:
[----:B------:R-:W0:Y:S01]  /*0b60*/  LDC.64 R26, c[0x0][0x640] ;  /* 0x00019000ff1a7b82 */ /* 0x000e220000000a00 */
[--C-:B------:R-:W-:Y:S01]  /*0b70*/  SHF.R.U64 R28, R10, R18, R11.reuse ;  /* 0x000000120a1c7219 */ /* 0x100fe2000000120b */
[----:B------:R-:W-:Y:S01]  /*0b80*/  IMAD R29, R13, R20, R8 ;  /* 0x000000140d1d7224 */ /* 0x000fe200078e0208 */
[----:B------:R-:W-:Y:S01]  /*0b90*/  SHF.R.U32.HI R7, RZ, R18, R11 ;  /* 0x00000012ff077219 */ /* 0x000fe2000001160b */
[----:B------:R-:W-:Y:S01]  /*0ba0*/  IMAD.MOV.U32 R23, RZ, RZ, 0x1 ;  /* 0x00000001ff177424 */ /* 0x000fe200078e00ff */
[----:B------:R-:W-:-:S03]  /*0bb0*/  IADD3 R9, P0, RZ, -R28, RZ ;  /* 0x8000001cff097210 */ /* 0x000fc60007f1e0ff */
[----:B------:R-:W1:Y:S02]  /*0bc0*/  LDC R16, c[0x0][0x618] ;  /* 0x00018600ff107b82 */ /* 0x000e640000000800 */
[----:B------:R-:W-:Y:S02]  /*0bd0*/  IMAD.X R7, RZ, RZ, ~R7, P0 ;  /* 0x000000ffff077224 */ /* 0x000fe400000e0e07 */
[----:B------:R-:W-:-:S04]  /*0be0*/  IMAD.WIDE.U32 R10, R9, R24, R2 ;  /* 0x00000018090a7225 */ /* 0x000fc800078e0002 */
[----:B------:R-:W2:Y:S01]  /*0bf0*/  LDC R15, c[0x0][0x608] ;  /* 0x00018200ff0f7b82 */ /* 0x000ea20000000800 */
[----:B------:R-:W-:-:S04]  /*0c00*/  IMAD R14, R7, R24, RZ ;  /* 0x00000018070e7224 */ /* 0x000fc800078e02ff */
[----:B------:R-:W-:-:S03]  /*0c10*/  IMAD R7, R9, R25, R14 ;  /* 0x0000001909077224 */ /* 0x000fc600078e020e */
[----:B------:R-:W3:Y:S01]  /*0c20*/  LDC R22, c[0x0][0x658] ;  /* 0x00019600ff167b82 */ /* 0x000ee20000000800 */
[----:B------:R-:W-:Y:S01]  /*0c30*/  IMAD.IADD R7, R11, 0x1, R7 ;  /* 0x000000010b077824 */ /* 0x000fe200078e0207 */
[----:B0-----:R-:W-:-:S04]  /*0c40*/  ISETP.NE.U32.AND P0, PT, R26, RZ, PT ;  /* 0x000000ff1a00720c */ /* 0x001fc80003f05070 */
[----:B------:R-:W-:Y:S02]  /*0c50*/  ISETP.NE.AND.EX P0, PT, R27, RZ, PT, P0 ;  /* 0x000000ff1b00720c */ /* 0x000fe40003f05300 */
[----:B------:R-:W0:Y:S01]  /*0c60*/  LDC R18, c[0x0][0x600] ;  /* 0x00018000ff127b82 */ /* 0x000e220000000800 */
[-CC-:B-1----:R-:W-:Y:S02]  /*0c70*/  SHF.R.U64 R19, R10, R16.reuse, R7.reuse ;  /* 0x000000100a137219 */ /* 0x182fe40000001207 */
[----:B------:R-:W-:Y:S01]  /*0c80*/  SHF.R.U32.HI R10, RZ, R16, R7 ;  /* 0x00000010ff0a7219 */ /* 0x000fe20000011607 */
[----:B------:R-:W-:-:S04]  /*0c90*/  IMAD.MOV.U32 R7, RZ, RZ, -0x1 ;  /* 0xffffffffff077424 */ /* 0x000fc800078e00ff */
[----:B------:R-:W1:Y:S01]  /*0ca0*/  LDC R21, c[0x0][0x648] ;  /* 0x00019200ff157b82 */ /* 0x000e620000000800 */
[-CC-:B--2---:R-:W-:Y:S02]  /*0cb0*/  SHF.R.U64 R16, R19, R15.reuse, R10.reuse ;  /* 0x0000000f13107219 */ /* 0x184fe4000000120a */
[----:B------:R-:W-:-:S05]  /*0cc0*/  SHF.R.U32.HI R9, RZ, R15, R10 ;  /* 0x0000000fff097219 */ /* 0x000fca000001160a */
[----:B------:R-:W2:Y:S01]  /*0cd0*/  LDC R24, c[0x0][0x638] ;  /* 0x00018e00ff187b82 */ /* 0x000ea20000000800 */
[-CC-:B---3--:R-:W-:Y:S02]  /*0ce0*/  SHF.R.U64 R20, R16, R22.reuse, R9.reuse ;  /* 0x0000001610147219 */ /* 0x188fe40000001209 */
[-C--:B------:R-:W-:Y:S02]  /*0cf0*/  SHF.L.U32 R7, R7, R22.reuse, RZ ;  /* 0x0000001607077219 */ /* 0x080fe400000006ff */
[----:B------:R-:W-:Y:S01]  /*0d00*/  SHF.R.U32.HI R9, RZ, R22, R9 ;  /* 0x00000016ff097219 */ /* 0x000fe20000011609 */
[----:B------:R-:W-:Y:S01]  /*0d10*/  IMAD.MOV.U32 R8, RZ, RZ, R20 ;  /* 0x000000ffff087224 */ /* 0x000fe200078e0014 */
[----:B------:R-:W-:Y:S01]  /*0d20*/  LOP3.LUT R13, RZ, R7, RZ, 0x33, !PT ;  /* 0x00000007ff0d7212 */ /* 0x000fe200078e33ff */
[----:B------:R-:W3:Y:S01]  /*0d30*/  LDC R25, c[0x0][0x610] ;  /* 0x00018400ff197b82 */ /* 0x000ee20000000800 */
[----:B------:R-:W-:Y:S05]  /*0d40*/  @!P0 BRA `(.L_x_10) ;  /* 0x0000000000288947 */ /* 0x000fea0003800000 */
[----:B------:R-:W4:Y:S02]  /*0d50*/  LDC R7, c[0x0][0x64c] ;  /* 0x00019300ff077b82 */ /* 0x000f240000000800 */
[----:B----4-:R-:W-:-:S05]  /*0d60*/  IADD3 R7, P0, R20, R7, RZ ;  /* 0x0000000714077210 */ /* 0x010fca0007f1e0ff */
        /* <DEDUP_REMOVED lines=8> */
.L_x_10:
[----:B-1----:R-:W-:Y:S01]  /*0df0*/  SHF.R.U64 R9, R8, R21, R9 ;  /* 0x0000001508097219 */ /* 0x002fe20000001209 */
[----:B0-----:R-:W-:Y:S01]  /*0e00*/  VIADD R10, R18, 0xffffffff ;  /* 0xffffffff120a7836 */ /* 0x001fe20000000000 */
[----:B------:R-:W-:Y:S01]  /*0e10*/  SHF.L.U32 R7, R23, R22, RZ ;  /* 0x0000001617077219 */ /* 0x000fe200000006ff */
[----:B------:R-:W-:Y:S01]  /*0e20*/  IMAD.MOV.U32 R14, RZ, RZ, 0x1 ;  /* 0x00000001ff0e7424 */ /* 0x000fe200078e00ff */
[----:B------:R-:W-:Y:S01]  /*0e30*/  LOP3.LUT R8, R16, R13, RZ, 0xc0, !PT ;  /* 0x0000000d10087212 */ /* 0x000fe200078ec0ff */
[----:B------:R-:W-:Y:S01]  /*0e40*/  IMAD.MOV R11, RZ, RZ, -R9 ;  /* 0x000000ffff0b7224 */ /* 0x000fe200078e0a09 */
[----:B------:R-:W-:Y:S02]  /*0e50*/  SEL R12, R12, R29, !P2 ;  /* 0x0000001d0c0c7207 */ /* 0x000fe40005000000 */
[----:B------:R-:W-:Y:S01]  /*0e60*/  LOP3.LUT R10, R19, R10, RZ, 0xc0, !PT ;  /* 0x0000000a130a7212 */ /* 0x000fe200078ec0ff */
[----:B------:R-:W-:Y:S02]  /*0e70*/  IMAD R9, R7, R9, R8 ;  /* 0x0000000907097224 */ /* 0x000fe400078e0208 */
[----:B--2---:R-:W-:-:S02]  /*0e80*/  IMAD R7, R11, R24, R20 ;  /* 0x000000180b077224 */ /* 0x004fc400078e0214 */
[----:B---3--:R-:W-:Y:S02]  /*0e90*/  IMAD R12, R9, R25, R12 ;  /* 0x00000019090c7224 */ /* 0x008fe400078e020c */
[----:B------:R-:W-:-:S05]  /*0ea0*/  IMAD R7, R7, R18, R10 ;  /* 0x0000001207077224 */ /* 0x000fca00078e020a */
[----:B------:R-:W-:Y:S02]  /*0eb0*/  SEL R11, R7, R12, !P2 ;  /* 0x0000000c070b7207 */ /* 0x000fe40005000000 */
[----:B------:R-:W-:Y:S01]  /*0ec0*/  SEL R10, R12, R7, !P2 ;  /* 0x000000070c0a7207 */ /* 0x000fe20005000000 */
[----:B------:R-:W-:-:S07]  /*0ed0*/  IMAD.MOV.U32 R7, RZ, RZ, R28 ;  /* 0x000000ffff077224 */ /* 0x000fce00078e001c */
.L_x_8:
[----:B------:R-:W-:-:S08]  /*0ee0*/  NOP ;  /* 0x0000000000007918 */ /* 0x000fd00000000000 */
[----:B------:R-:W0:Y:S02]  /*0ef0*/  USETMAXREG.TRY_ALLOC.CTAPOOL UP0, 0xe8 ;  /* 0x000000e8000079c8 */ /* 0x000e240008000600 */
[----:B0-----:R-:W-:-:S13]  /*0f00*/  PLOP3.LUT P0, PT, PT, PT, UP0, 0x80, 0x0 ;  /* 0x000000000000781c */ /* 0x001fda0003f0f008 */
[----:B------:R-:W-:Y:S05]  /*0f10*/  @!P0 BRA `(.L_x_8) ;  /* 0xfffffffc00f08947 */ /* 0x000fea000383ffff */
[----:B------:R-:W-:Y:S01]  /*0f20*/  ULDC.64 UR4, c[0x0][0x598] ;  /* 0x0001660000047ab9 */ /* 0x000fe20000000a00 */
[----:B------:R-:W-:Y:S01]  /*0f30*/  ULDC.64 UR16, c[0x0][0x208] ;  /* 0x0000820000107ab9 */ /* 0x000fe20000000a00 */
[----:B------:R-:W-:-:S04]  /*0f40*/  ISETP.NE.U32.AND P0, PT, RZ, UR4, PT ;  /* 0x00000004ff007c0c */ /* 0x000fc8000bf05070 */
[----:B------:R-:W-:-:S13]  /*0f50*/  ISETP.NE.AND.EX P0, PT, RZ, UR5, PT, P0 ;  /* 0x00000005ff007c0c */ /* 0x000fda000bf05300 */
[----:B------:R-:W-:Y:S05]  /*0f60*/  @!P0 BRA `(.L_x_11) ;  /* 0x00000000001c8947 */ /* 0x000fea0003800000 */
[----:B------:R-:W0:Y:S02]  /*0f70*/  LDC.64 R8, c[0x0][0x598] ;  /* 0x00016600ff087b82 */ /* 0x000e240000000a00 */
[----:B0-----:R-:W2:Y:S02]  /*0f80*/  LDG.E.64 R8, desc[UR16][R8.64] ;  /* 0x0000001008087981 */ /* 0x001ea4000c1e1b00 */
[----:B--2---:R-:W-:-:S04]  /*0f90*/  ISETP.NE.U32.AND P0, PT, R8, RZ, PT ;  /* 0x000000ff0800720c */ /* 0x004fc80003f05070 */
[----:B------:R-:W-:-:S13]  /*0fa0*/  ISETP.NE.AND.EX P0, PT, R9, RZ, PT, P0 ;  /* 0x000000ff0900720c */ /* 0x000fda0003f05300 */
[----:B------:R-:W-:Y:S05]  /*0fb0*/  @!P0 BRA `(.L_x_11) ;  /* 0x0000000000088947 */ /* 0x000fea0003800000 */
[----:B------:R0:W5:Y:S01]  /*0fc0*/  LD.E R8, desc[UR16][R8.64] ;  /* 0x0000001008087980 */ /* 0x000162000c101900 */
[----:B------:R-:W-:Y:S05]  /*0fd0*/  BRA `(.L_x_12) ;  /* 0x0000000000207947 */ /* 0x000fea0003800000 */
.L_x_11:
[----:B------:R-:W-:Y:S02]  /*0fe0*/  ULDC.64 UR4, c[0x0][0x588] ;  /* 0x0001620000047ab9 */ /* 0x000fe40000000a00 */
[----:B------:R-:W-:-:S04]  /*0ff0*/  ISETP.NE.U32.AND P0, PT, RZ, UR4, PT ;  /* 0x00000004ff007c0c */ /* 0x000fc8000bf05070 */
[----:B------:R-:W-:-:S13]  /*1000*/  ISETP.NE.AND.EX P0, PT, RZ, UR5, PT, P0 ;  /* 0x00000005ff007c0c */ /* 0x000fda000bf05300 */
[----:B------:R-:W-:Y:S05]  /*1010*/  @!P0 BRA `(.L_x_13) ;  /* 0x00000000000c8947 */ /* 0x000fea0003800000 */
[----:B------:R-:W0:Y:S02]  /*1020*/  LDC.64 R8, c[0x0][0x588] ;  /* 0x00016200ff087b82 */ /* 0x000e240000000a00 */
[----:B0-----:R1:W5:Y:S01]  /*1030*/  LDG.E R8, desc[UR16][R8.64] ;  /* 0x0000001008087981 */ /* 0x001362000c1e1900 */
[----:B------:R-:W-:Y:S05]  /*1040*/  BRA `(.L_x_12) ;  /* 0x0000000000047947 */ /* 0x000fea0003800000 */
.L_x_13:
[----:B------:R-:W2:Y:S02]  /*1050*/  LDC R8, c[0x0][0x580] ;  /* 0x00016000ff087b82 */ /* 0x000ea40000000800 */
.L_x_12:
[----:B------:R-:W-:Y:S02]  /*1060*/  ULDC.64 UR4, c[0x0][0x5a0] ;  /* 0x0001680000047ab9 */ /* 0x000fe40000000a00 */
[----:B------:R-:W-:-:S04]  /*1070*/  ISETP.NE.U32.AND P0, PT, RZ, UR4, PT ;  /* 0x00000004ff007c0c */ /* 0x000fc8000bf05070 */
[----:B------:R-:W-:-:S13]  /*1080*/  ISETP.NE.AND.EX P0, PT, RZ, UR5, PT, P0 ;  /* 0x00000005ff007c0c */ /* 0x000fda000bf05300 */
[----:B------:R-:W-:Y:S05]  /*1090*/  @!P0 BRA `(.L_x_14) ;  /* 0x00000000001c8947 */ /* 0x000fea0003800000 */
[----:B------:R-:W3:Y:S02]  /*10a0*/  LDC.64 R12, c[0x0][0x5a0] ;  /* 0x00016800ff0c7b82 */ /* 0x000ee40000000a00 */
[----:B---3--:R-:W3:Y:S02]  /*10b0*/  LDG.E.64 R12, desc[UR16][R12.64] ;  /* 0x000000100c0c7981 */ /* 0x008ee4000c1e1b00 */
[----:B---3--:R-:W-:-:S04]  /*10c0*/  ISETP.NE.U32.AND P0, PT, R12, RZ, PT ;  /* 0x000000ff0c00720c */ /* 0x008fc80003f05070 */
[----:B------:R-:W-:-:S13]  /*10d0*/  ISETP.NE.AND.EX P0, PT, R13, RZ, PT, P0 ;  /* 0x000000ff0d00720c */ /* 0x000fda0003f05300 */
[----:B------:R-:W-:Y:S05]  /*10e0*/  @!P0 BRA `(.L_x_14) ;  /* 0x0000000000088947 */ /* 0x000fea0003800000 */
[----:B01----:R0:W5:Y:S01]  /*10f0*/  LD.E R9, desc[UR16][R12.64] ;  /* 0x000000100c097980 */ /* 0x003162000c101900 */
[----:B------:R-:W-:Y:S05]  /*1100*/  BRA `(.L_x_15) ;  /* 0x0000000000207947 */ /* 0x000fea0003800000 */
.L_x_14:
[----:B------:R-:W-:Y:S02]  /*1110*/  ULDC.64 UR4, c[0x0][0x590] ;  /* 0x0001640000047ab9 */ /* 0x000fe40000000a00 */
[----:B------:R-:W-:-:S04]  /*1120*/  ISETP.NE.U32.AND P0, PT, RZ, UR4, PT ;  /* 0x00000004ff007c0c */ /* 0x000fc8000bf05070 */
[----:B------:R-:W-:-:S13]  /*1130*/  ISETP.NE.AND.EX P0, PT, RZ, UR5, PT, P0 ;  /* 0x00000005ff007c0c */ /* 0x000fda000bf05300 */
[----:B------:R-:W-:Y:S05]  /*1140*/  @!P0 BRA `(.L_x_16) ;  /* 0x00000000000c8947 */ /* 0x000fea0003800000 */
[----:B------:R-:W0:Y:S02]  /*1150*/  LDC.64 R12, c[0x0][0x590] ;  /* 0x00016400ff0c7b82 */ /* 0x000e240000000a00 */
[----:B01----:R1:W5:Y:S01]  /*1160*/  LDG.E R9, desc[UR16][R12.64] ;  /* 0x000000100c097981 */ /* 0x003362000c1e1900 */
[----:B------:R-:W-:Y:S05]  /*1170*/  BRA `(.L_x_15) ;  /* 0x0000000000047947 */ /* 0x000fea0003800000 */
.L_x_16:
[----:B01----:R-:W3:Y:S02]  /*1180*/  LDC R9, c[0x0][0x584] ;  /* 0x00016100ff097b82 */ /* 0x003ee40000000800 */
.L_x_15:
[----:B------:R-:W-:-:S13]  /*1190*/  LOP3.LUT P0, RZ, R14, 0xff, RZ, 0xc0, !PT ;  /* 0x000000ff0eff7812 */ /* 0x000fda000780c0ff */
[----:B------:R-:W-:Y:S05]  /*11a0*/  @!P0 EXIT ;  /* 0x000000000000894d */ /* 0x000fea0003800000 */
[----:B------:R-:W-:Y:S01]  /*11b0*/  ULDC UR4, c[0x0][0x28c] ;  /* 0x0000a30000047ab9 */ /* 0x000fe20000000800 */
[----:B------:R-:W-:Y:S01]  /*11c0*/  LOP3.LUT R142, R4, 0x1, RZ, 0xfc, !PT ;  /* 0x00000001048e7812 */ /* 0x000fe200078efcff */
[----:B------:R-:W-:-:S04]  /*11d0*/  UIADD3 UR4, UR4, 0x7f, URZ ;  /* 0x0000007f04047890 */ /* 0x000fc8000fffe03f */
[----:B------:R-:W-:-:S04]  /*11e0*/  USHF.R.S32.HI UR5, URZ, 0x1f, UR4 ;  /* 0x0000001f3f057899 */ /* 0x000fc80008011404 */
[----:B------:R-:W-:-:S03]  /*11f0*/  ULEA.HI UR5, UR5, UR4, URZ, 0x7 ;  /* 0x0000000405057291 */ /* 0x000fc6000f8f383f */
[----:B------:R-:W-:Y:S01]  /*1200*/  UMOV UR4, URZ ;  /* 0x0000003f00047c82 */ /* 0x000fe20008000000 */
[----:B------:R-:W-:-:S03]  /*1210*/  USHF.R.S32.HI UR9, URZ, 0x7, UR5 ;  /* 0x000000073f097899 */ /* 0x000fc60008011405 */
[----:B------:R-:W-:-:S09]  /*1220*/  UMOV UR5, URZ ;  /* 0x0000003f00057c82 */ /* 0x000fd20008000000 */
.L_x_171:
[----:B01----:R-:W-:Y:S01]  /*1230*/  LOP3.LUT R12, R0, 0x80, RZ, 0xc0, !PT ;  /* 0x00000080000c7812 */ /* 0x003fe200078ec0ff */
[----:B------:R-:W0:Y:S01]  /*1240*/  S2UR UR13, SR_CgaCtaId ;  /* 0x00000000000d79c3 */ /* 0x000e220000008800 */
[----:B------:R-:W-:Y:S01]  /*1250*/  UMOV UR12, 0x400 ;  /* 0x00000400000c7882 */ /* 0x000fe20000000000 */
[----:B------:R-:W-:Y:S01]  /*1260*/  UMOV UR6, URZ ;  /* 0x0000003f00067c82 */ /* 0x000fe20008000000 */
[----:B------:R-:W-:Y:S01]  /*1270*/  SHF.R.U32.HI R12, RZ, 0x7, R12 ;  /* 0x00000007ff0c7819 */ /* 0x000fe2000001160c */
[----:B------:R-:W-:Y:S01]  /*1280*/  UMOV UR7, URZ ;  /* 0x0000003f00077c82 */ /* 0x000fe20008000000 */
[----:B------:R-:W-:Y:S01]  /*1290*/  UMOV UR18, UR5 ;  /* 0x0000000500127c82 */ /* 0x000fe20008000000 */
[----:B------:R-:W-:Y:S02]  /*12a0*/  CS2R R16, SRZ ;  /* 0x0000000000107805 */ /* 0x000fe4000001ff00 */
[----:B------:R-:W-:Y:S01]  /*12b0*/  CS2R R14, SRZ ;  /* 0x00000000000e7805 */ /* 0x000fe2000001ff00 */
[----:B------:R-:W1:Y:S01]  /*12c0*/  LDC R13, c[0x0][0x28c] ;  /* 0x0000a300ff0d7b82 */ /* 0x000e620000000800 */
[----:B------:R-:W4:Y:S01]  /*12d0*/  SHFL.IDX PT, R12, R12, RZ, 0x1f ;  /* 0x00001fff0c0c7589 */ /* 0x000f2200000e0000 */
[----:B------:R-:W-:-:S02]  /*12e0*/  CS2R R18, SRZ ;  /* 0x0000000000127805 */ /* 0x000fc4000001ff00 */
[----:B------:R-:W-:Y:S02]  /*12f0*/  CS2R R20, SRZ ;  /* 0x0000000000147805 */ /* 0x000fe4000001ff00 */
[----:B------:R-:W-:Y:S02]  /*1300*/  CS2R R22, SRZ ;  /* 0x0000000000167805 */ /* 0x000fe4000001ff00 */
[----:B------:R-:W-:Y:S02]  /*1310*/  CS2R R88, SRZ ;  /* 0x0000000000587805 */ /* 0x000fe4000001ff00 */
[----:B------:R-:W-:Y:S02]  /*1320*/  CS2R R90, SRZ ;  /* 0x00000000005a7805 */ /* 0x000fe4000001ff00 */
[----:B------:R-:W-:Y:S02]  /*1330*/  CS2R R94, SRZ ;  /* 0x00000000005e7805 */ /* 0x000fe4000001ff00 */
        /* <DEDUP_REMOVED lines=16> */
[----:B-1----:R-:W-:Y:S02]  /*1440*/  ISETP.GE.AND P0, PT, R13, 0x1, PT ;  /* 0x000000010d00780c */ /* 0x002fe40003f06270 */
[----:B------:R-:W-:Y:S02]  /*1450*/  CS2R R126, SRZ ;  /* 0x00000000007e7805 */ /* 0x000fe4000001ff00 */
[----:B----4-:R-:W-:-:S02]  /*1460*/  R2UR UR8, R12 ;  /* 0x000000000c0872ca */ /* 0x010fc400000e0000 */
[----:B------:R-:W-:Y:S02]  /*1470*/  CS2R R128, SRZ ;  /* 0x0000000000807805 */ /* 0x000fe4000001ff00 */
[----:B------:R-:W-:Y:S02]  /*1480*/  CS2R R130, SRZ ;  /* 0x0000000000827805 */ /* 0x000fe4000001ff00 */
[----:B------:R-:W-:Y:S02]  /*1490*/  CS2R R132, SRZ ;  /* 0x0000000000847805 */ /* 0x000fe4000001ff00 */
[----:B------:R-:W-:Y:S02]  /*14a0*/  CS2R R134, SRZ ;  /* 0x0000000000867805 */ /* 0x000fe4000001ff00 */
[----:B------:R-:W-:Y:S02]  /*14b0*/  CS2R R136, SRZ ;  /* 0x0000000000887805 */ /* 0x000fe4000001ff00 */
[----:B------:R-:W-:Y:S01]  /*14c0*/  CS2R R138, SRZ ;  /* 0x00000000008a7805 */ /* 0x000fe2000001ff00 */
[----:B------:R-:W-:Y:S01]  /*14d0*/  IMAD.MOV.U32 R141, RZ, RZ, RZ ;  /* 0x000000ffff8d7224 */ /* 0x000fe200078e00ff */
[----:B------:R-:W-:Y:S01]  /*14e0*/  CS2R R24, SRZ ;  /* 0x0000000000187805 */ /* 0x000fe2000001ff00 */
[----:B------:R-:W-:Y:S01]  /*14f0*/  IMAD.MOV.U32 R143, RZ, RZ, RZ ;  /* 0x000000ffff8f7224 */ /* 0x000fe200078e00ff */
[----:B---3--:R-:W-:Y:S01]  /*1500*/  CS2R R26, SRZ ;  /* 0x00000000001a7805 */ /* 0x008fe2000001ff00 */
[----:B------:R-:W-:Y:S01]  /*1510*/  IMAD.U32 R144, RZ, RZ, UR4 ;  /* 0x00000004ff907e24 */ /* 0x000fe2000f8e00ff */
[----:B------:R-:W-:Y:S01]  /*1520*/  CS2R R28, SRZ ;  /* 0x00000000001c7805 */ /* 0x000fe2000001ff00 */
[----:B------:R-:W-:Y:S01]  /*1530*/  ULEA.HI UR10, UR8, UR8, URZ, 0x1 ;  /* 0x00000008080a7291 */ /* 0x000fe2000f8f083f */
[----:B------:R-:W-:-:S02]  /*1540*/  CS2R R30, SRZ ;  /* 0x00000000001e7805 */ /* 0x000fc4000001ff00 */
[----:B------:R-:W-:Y:S02]  /*1550*/  CS2R R32, SRZ ;  /* 0x0000000000207805 */ /* 0x000fe4000001ff00 */
[----:B------:R-:W-:Y:S01]  /*1560*/  CS2R R34, SRZ ;  /* 0x0000000000227805 */ /* 0x000fe2000001ff00 */
[----:B------:R-:W-:Y:S01]  /*1570*/  ULOP3.LUT UR11, UR10, 0x7fffe, URZ, 0xc0, !UPT ;  /* 0x0007fffe0a0b7892 */ /* 0x000fe2000f8ec03f */
[----:B------:R-:W-:Y:S01]  /*1580*/  CS2R R36, SRZ ;  /* 0x0000000000247805 */ /* 0x000fe2000001ff00 */
[----:B0-----:R-:W-:Y:S01]  /*1590*/  ULEA UR10, UR13, UR12, 0x18 ;  /* 0x0000000c0d0a7291 */ /* 0x001fe2000f8ec03f */
[----:B------:R-:W-:Y:S01]  /*15a0*/  CS2R R38, SRZ ;  /* 0x0000000000267805 */ /* 0x000fe2000001ff00 */
[----:B------:R-:W-:Y:S01]  /*15b0*/  UIADD3 UR11, UR8, -UR11, URZ ;  /* 0x8000000b080b7290 */ /* 0x000fe2000fffe03f */
[----:B------:R-:W-:Y:S02]  /*15c0*/  CS2R R40, SRZ ;  /* 0x0000000000287805 */ /* 0x000fe4000001ff00 */
[----:B------:R-:W-:Y:S01]  /*15d0*/  CS2R R42, SRZ ;  /* 0x00000000002a7805 */ /* 0x000fe2000001ff00 */
[----:B------:R-:W-:Y:S01]  /*15e0*/  UMOV UR8, URZ ;  /* 0x0000003f00087c82 */ /* 0x000fe20008000000 */
[----:B------:R-:W-:Y:S01]  /*15f0*/  ULEA UR11, UR11, UR10, 0xd ;  /* 0x0000000a0b0b7291 */ /* 0x000fe2000f8e683f */
[----:B------:R-:W-:-:S02]  /*1600*/  CS2R R44, SRZ ;  /* 0x00000000002c7805 */ /* 0x000fc4000001ff00 */
[----:B------:R-:W-:Y:S02]  /*1610*/  CS2R R46, SRZ ;  /* 0x00000000002e7805 */ /* 0x000fe4000001ff00 */
[----:B------:R-:W-:Y:S01]  /*1620*/  CS2R R48, SRZ ;  /* 0x0000000000307805 */ /* 0x000fe2000001ff00 */
[----:B------:R-:W-:Y:S01]  /*1630*/  UIADD3 UR11, UR11, 0x180, URZ ;  /* 0x000001800b0b7890 */ /* 0x000fe2000fffe03f */
[----:B------:R-:W-:Y:S02]  /*1640*/  CS2R R50, SRZ ;  /* 0x0000000000327805 */ /* 0x000fe4000001ff00 */
[----:B------:R-:W-:Y:S02]  /*1650*/  CS2R R52, SRZ ;  /* 0x0000000000347805 */ /* 0x000fe4000001ff00 */
[----:B------:R-:W-:Y:S01]  /*1660*/  CS2R R54, SRZ ;  /* 0x0000000000367805 */ /* 0x000fe2000001ff00 */
[----:B------:R-:W-:Y:S01]  /*1670*/  USHF.R.U32.HI UR11, URZ, 0x4, UR11 ;  /* 0x000000043f0b7899 */ /* 0x000fe2000801160b */
[----:B------:R-:W-:-:S02]  /*1680*/  CS2R R56, SRZ ;  /* 0x0000000000387805 */ /* 0x000fc4000001ff00 */
[----:B------:R-:W-:Y:S02]  /*1690*/  CS2R R58, SRZ ;  /* 0x00000000003a7805 */ /* 0x000fe4000001ff00 */
[----:B------:R-:W-:Y:S01]  /*16a0*/  CS2R R60, SRZ ;  /* 0x00000000003c7805 */ /* 0x000fe2000001ff00 */
[----:B------:R-:W-:Y:S01]  /*16b0*/  ULOP3.LUT UR11, UR11, 0x3fff, URZ, 0xc0, !UPT ;  /* 0x00003fff0b0b7892 */ /* 0x000fe2000f8ec03f */
        /* <DEDUP_REMOVED lines=12> */
[----:B------:R-:W-:Y:S01]  /*1780*/  CS2R R86, SRZ ;  /* 0x0000000000567805 */ /* 0x000fe2000001ff00 */
[----:B------:R-:W-:Y:S06]  /*1790*/  @!P0 BRA `(.L_x_17) ;  /* 0x0000000800608947 */ /* 0x000fec0003800000 */
[----:B------:R-:W-:-:S13]  /*17a0*/  ISETP.NE.AND P1, PT, R142, 0x3, PT ;  /* 0x000000038e00780c */ /* 0x000fda0003f25270 */
[----:B------:R-:W-:Y:S05]  /*17b0*/  @!P1 BRA `(.L_x_18) ;  /* 0x0000000000049947 */ /* 0x000fea0003800000 */
[----:B------:R-:W-:Y:S01]  /*17c0*/  BPT.TRAP 0x1 ;  /* 0x000000040000795c */ /* 0x000fe20000300000 */
.L_x_18:
[----:B------:R-:W-:Y:S01]  /*17d0*/  ULEA UR6, UR5, UR10, 0x3 ;  /* 0x0000000a05067291 */ /* 0x000fe2000f8e183f */
[----:B------:R-:W-:-:S05]  /*17e0*/  IMAD.U32 R12, RZ, RZ, UR4 ;  /* 0x00000004ff0c7e24 */ /* 0x000fca000f8e00ff */
[----:B------:R-:W-:-:S04]  /*17f0*/  SHF.L.U32 R12, R12, 0x1f, RZ ;  /* 0x0000001f0c0c7819 */ /* 0x000fc800000006ff */
[----:B------:R0:W1:Y:S01]  /*1800*/  SYNCS.PHASECHK.TRANS64.TRYWAIT P0, [UR6], R12 ;  /* 0x0000000cff0075a7 */ /* 0x0000620008000146 */
[----:B------:R-:W-:Y:S05]  /*1810*/  @!P1 BRA `(.L_x_19) ;  /* 0x0000000000049947 */ /* 0x000fea0003800000 */
[----:B------:R-:W-:Y:S01]  /*1820*/  BPT.TRAP 0x1 ;  /* 0x000000040000795c */ /* 0x000fe20000300000 */
.L_x_19:
[----:B-1----:R-:W-:Y:S05]  /*1830*/  @P0 BRA `(.L_x_20) ;  /* 0x0000000000080947 */ /* 0x002fea0003800000 */
[----:B------:R-:W1:Y:S02]  /*1840*/  SYNCS.PHASECHK.TRANS64.TRYWAIT P0, [UR6], R12 ;  /* 0x0000000cff0075a7 */ /* 0x000e640008000146 */
[----:B-1----:R-:W-:Y:S05]  /*1850*/  @!P0 BRA `(.L_x_21) ;  /* 0x00000080000c8947 */ /* 0x002fea0003800000 */
.L_x_20:
[----:B------:R-:W-:Y:S01]  /*1860*/  UIADD3 UR6, UR10, 0x1c180, URZ ;  /* 0x0001c1800a067890 */ /* 0x000fe2000fffe03f */
[----:B------:R-:W-:Y:S01]  /*1870*/  WARPGROUP.ARRIVE ;  /* 0x00000000000079c5 */ /* 0x000fe20000000000 */
[----:B------:R-:W-:Y:S01]  /*1880*/  ULOP3.LUT UR8, UR11, 0x10000, URZ, 0xfc, !UPT ;  /* 0x000100000b087892 */ /* 0x000fe2000f8efc3f */
[----:B------:R-:W-:Y:S01]  /*1890*/  CS2R R16, SRZ ;  /* 0x0000000000107805 */ /* 0x000fe2000001ff00 */
[----:B------:R-:W-:Y:S01]  /*18a0*/  USHF.R.U32.HI UR6, URZ, 0x4, UR6 ;  /* 0x000000043f067899 */ /* 0x000fe20008011606 */
[----:B------:R-:W-:Y:S01]  /*18b0*/  CS2R R14, SRZ ;  /* 0x00000000000e7805 */ /* 0x000fe2000001ff00 */
[----:B------:R-:W-:Y:S01]  /*18c0*/  UMOV UR13, 0x40000040 ;  /* 0x40000040000d7882 */ /* 0x000fe20000000000 */
[----:B------:R-:W-:Y:S01]  /*18d0*/  UMOV UR15, 0x40000040 ;  /* 0x40000040000f7882 */ /* 0x000fe20000000000 */
[----:B------:R-:W-:Y:S01]  /*18e0*/  ULOP3.LUT UR6, UR6, 0x3fff, URZ, 0xc0, !UPT ;  /* 0x00003fff06067892 */ /* 0x000fe2000f8ec03f */
[----:B------:R-:W-:Y:S02]  /*18f0*/  CS2R R18, SRZ ;  /* 0x0000000000127805 */ /* 0x000fe4000001ff00 */
[----:B------:R-:W-:-:S02]  /*1900*/  CS2R R20, SRZ ;  /* 0x0000000000147805 */ /* 0x000fc4000001ff00 */
[----:B------:R-:W-:Y:S01]  /*1910*/  CS2R R22, SRZ ;  /* 0x0000000000167805 */ /* 0x000fe2000001ff00 */
[----:B------:R-:W-:Y:S01]  /*1920*/  ULOP3.LUT UR7, UR6, 0x10000, URZ, 0xfc, !UPT ;  /* 0x0001000006077892 */ /* 0x000fe2000f8efc3f */
[----:B------:R-:W-:Y:S01]  /*1930*/  CS2R R88, SRZ ;  /* 0x0000000000587805 */ /* 0x000fe2000001ff00 */
[----:B------:R-:W-:Y:S01]  /*1940*/  ULEA UR6, UR5, UR8, 0xa ;  /* 0x0000000805067291 */ /* 0x000fe2000f8e503f */
[----:B------:R-:W-:Y:S01]  /*1950*/  CS2R R90, SRZ ;  /* 0x00000000005a7805 */ /* 0x000fe2000001ff00 */
[----:B------:R-:W-:Y:S01]  /*1960*/  ULEA UR7, UR5, UR7, 0xa ;  /* 0x0000000705077291 */ /* 0x000fe2000f8e503f */
[----:B------:R-:W-:Y:S02]  /*1970*/  CS2R R94, SRZ ;  /* 0x00000000005e7805 */ /* 0x000fe4000001ff00 */
[----:B------:R-:W-:Y:S02]  /*1980*/  CS2R R92, SRZ ;  /* 0x00000000005c7805 */ /* 0x000fe4000001ff00 */
[----:B------:R-:W-:-:S02]  /*1990*/  CS2R R96, SRZ ;  /* 0x0000000000607805 */ /* 0x000fc4000001ff00 */
[----:B------:R-:W-:Y:S01]  /*19a0*/  CS2R R98, SRZ ;  /* 0x0000000000627805 */ /* 0x000fe2000001ff00 */
[----:B------:R-:W-:Y:S01]  /*19b0*/  UMOV UR12, UR6 ;  /* 0x00000006000c7c82 */ /* 0x000fe20008000000 */
[----:B------:R-:W-:Y:S01]  /*19c0*/  CS2R R100, SRZ ;  /* 0x0000000000647805 */ /* 0x000fe2000001ff00 */
[----:B------:R-:W-:Y:S01]  /*19d0*/  UMOV UR14, UR7 ;  /* 0x00000007000e7c82 */ /* 0x000fe20008000000 */
[----:B------:R-:W-:Y:S01]  /*19e0*/  CS2R R102, SRZ ;  /* 0x0000000000667805 */ /* 0x000fe2000001ff00 */
[----:B------:R-:W-:Y:S01]  /*19f0*/  QGMMA.64x128x32.F32.E5M2.E5M2 R24, gdesc[UR12], RZ, !UPT ;  /* 0x01e000000c1879f3 */ /* 0x000fe2000c7038ff */
[----:B------:R-:W-:Y:S01]  /*1a00*/  UIADD3 UR12, UR6, 0x2, URZ ;  /* 0x00000002060c7890 */ /* 0x000fe2000fffe03f */
[----:B------:R-:W-:Y:S01]  /*1a10*/  CS2R R104, SRZ ;  /* 0x0000000000687805 */ /* 0x000fe2000001ff00 */
[----:B------:R-:W-:Y:S01]  /*1a20*/  UIADD3 UR14, UR7, 0x2, URZ ;  /* 0x00000002070e7890 */ /* 0x000fe2000fffe03f */
[----:B------:R-:W-:Y:S01]  /*1a30*/  CS2R R106, SRZ ;  /* 0x00000000006a7805 */ /* 0x000fe2000001ff00 */
[----:B------:R-:W-:Y:S01]  /*1a40*/  UMOV UR13, 0x40000040 ;  /* 0x40000040000d7882 */ /* 0x000fe20000000000 */
[----:B------:R-:W-:Y:S01]  /*1a50*/  UMOV UR15, 0x40000040 ;  /* 0x40000040000f7882 */ /* 0x000fe20000000000 */
        /* <DEDUP_REMOVED lines=16> */
[----:B------:R-:W-:Y:S02]  /*1b60*/  IMAD.MOV.U32 R141, RZ, RZ, RZ ;  /* 0x000000ffff8d7224 */ /* 0x000fe400078e00ff */
[----:B------:R-:W-:Y:S01]  /*1b70*/  IMAD.MOV.U32 R143, RZ, RZ, RZ ;  /* 0x000000ffff8f7224 */ /* 0x000fe200078e00ff */
[----:B------:R-:W-:Y:S01]  /*1b80*/  QGMMA.64x128x32.F32.E5M2.E5M2 R24, gdesc[UR12], R24 ;  /* 0x01e000000c1879f3 */ /* 0x000fe20008703818 */
[----:B------:R-:W-:Y:S02]  /*1b90*/  UIADD3 UR12, UR6, 0x4, URZ ;  /* 0x00000004060c7890 */ /* 0x000fe4000fffe03f */
[----:B------:R-:W-:Y:S01]  /*1ba0*/  UIADD3 UR14, UR7, 0x4, URZ ;  /* 0x00000004070e7890 */ /* 0x000fe2000fffe03f */
[----:B------:R-:W-:Y:S01]  /*1bb0*/  UMOV UR13, 0x40000040 ;  /* 0x40000040000d7882 */ /* 0x000fe20000000000 */
[----:B------:R-:W-:-:S07]  /*1bc0*/  UMOV UR15, 0x40000040 ;  /* 0x40000040000f7882 */ /* 0x000fce0000000000 */
[----:B------:R-:W-:Y:S01]  /*1bd0*/  QGMMA.64x128x32.F32.E5M2.E5M2 R24, gdesc[UR12], R24 ;  /* 0x01e000000c1879f3 */ /* 0x000fe20008703818 */
[----:B------:R-:W-:Y:S02]  /*1be0*/  UIADD3 UR14, UR7, 0x6, URZ ;  /* 0x00000006070e7890 */ /* 0x000fe4000fffe03f */
[----:B------:R-:W-:Y:S01]  /*1bf0*/  UIADD3 UR12, UR6, 0x6, URZ ;  /* 0x00000006060c7890 */ /* 0x000fe2000fffe03f */
[----:B------:R-:W-:Y:S01]  /*1c00*/  ULDC UR7, c[0x0][0x50c] ;  /* 0x0001430000077ab9 */ /* 0x000fe20000000800 */
[----:B------:R-:W-:Y:S01]  /*1c10*/  UMOV UR13, 0x40000040 ;  /* 0x40000040000d7882 */ /* 0x000fe20000000000 */
[----:B------:R-:W-:Y:S01]  /*1c20*/  UISETP.NE.AND UP0, UPT, UR7, 0x4, UPT ;  /* 0x000000040700788c */ /* 0x000fe2000bf05270 */
[----:B------:R-:W-:Y:S01]  /*1c30*/  UMOV UR15, 0x40000040 ;  /* 0x40000040000f7882 */ /* 0x000fe20000000000 */
[----:B------:R-:W-:Y:S02]  /*1c40*/  UMOV UR6, 0x4 ;  /* 0x0000000400067882 */ /* 0x000fe40000000000 */
[----:B------:R-:W-:-:S06]  /*1c50*/  USEL UR7, URZ, 0x1, UP0 ;  /* 0x000000013f077887 */ /* 0x000fcc0008000000 */
[----:B------:R-:W-:Y:S01]  /*1c60*/  ISETP.NE.AND P0, PT, RZ, UR7, PT ;  /* 0x00000007ff007c0c */ /* 0x000fe2000bf05270 */
[----:B------:R-:W-:-:S12]  /*1c70*/  QGMMA.64x128x32.F32.E5M2.E5M2 R24, gdesc[UR12], R24, gsb0 ;  /* 0x01e000000c1879f3 */ /* 0x000fd80008003818 */
[----:B------:R-:W-:Y:S05]  /*1c80*/  @!P0 BRA `(.L_x_22) ;  /* 0x0000000400088947 */ /* 0x000fea0003800000 */
[----:B------:R-:W-:Y:S02]  /*1c90*/  WARPGROUP.DEPBAR.LE gsb0, 0x0 ;  /* 0x00008000000079c5 */ /* 0x000fe40000010000 */
[----:B------:R-:W-:-:S01]  /*1ca0*/  FADD R143, RZ, R24 ;  /* 0x00000018ff8f7221 */ /* 0x000fc20000000000 */
[----:B------:R-:W-:Y:S01]  /*1cb0*/  FADD R138, RZ, R25 ;  /* 0x00000019ff8a7221 */ /* 0x000fe20000000000 */
        /* <DEDUP_REMOVED lines=62> */
[----:B------:R-:W-:-:S06]  /*20a0*/  UMOV UR6, URZ ;  /* 0x0000003f00067c82 */ /* 0x000fcc0008000000 */
.L_x_22:
[----:B------:R-:W-:-:S04]  /*20b0*/  UIADD3 UR18, UR5, 0x1, URZ ;  /* 0x0000000105127890 */ /* 0x000fc8000fffe03f */
[----:B------:R-:W-:-:S04]  /*20c0*/  UISETP.NE.AND UP0, UPT, UR18, 0x7, UPT ;  /* 0x000000071200788c */ /* 0x000fc8000bf05270 */
[----:B------:R-:W-:Y:S02]  /*20d0*/  USEL UR8, URZ, 0x1, UP0 ;  /* 0x000000013f087887 */ /* 0x000fe40008000000 */
[----:B------:R-:W-:Y:S02]  /*20e0*/  USEL UR18, UR18, URZ, UP0 ;  /* 0x0000003f12127287 */ /* 0x000fe40008000000 */
[----:B------:R-:W-:-:S06]  /*20f0*/  ULOP3.LUT UR8, UR4, UR8, URZ, 0x3c, !UPT ;  /* 0x0000000804087292 */ /* 0x000fcc000f8e3c3f */
[----:B------:R-:W-:Y:S01]  /*2100*/  IMAD.U32 R144, RZ, RZ, UR8 ;  /* 0x00000008ff907e24 */ /* 0x000fe2000f8e00ff */
[----:B------:R-:W-:-:S06]  /*2110*/  UMOV UR8, 0x1 ;  /* 0x0000000100087882 */ /* 0x000fcc0000000000 */
.L_x_17:
[----:B------:R-:W-:-:S04]  /*2120*/  UISETP.LT.AND UP0, UPT, UR9, 0x1, UPT ;  /* 0x000000010900788c */ /* 0x000fc8000bf01270 */
[----:B------:R-:W-:-:S04]  /*2130*/  USEL UR12, UR9, 0x1, UP0 ;  /* 0x00000001090c7887 */ /* 0x000fc80008000000 */
[----:B------:R-:W-:-:S04]  /*2140*/  UIADD3 UR12, UR9, -UR12, URZ ;  /* 0x8000000c090c7290 */ /* 0x000fc8000fffe03f */
[----:B------:R-:W-:-:S06]  /*2150*/  UISETP.GE.AND UP0, UPT, UR12, 0x1, UPT ;  /* 0x000000010c00788c */ /* 0x000fcc000bf06270 */
[----:B------:R-:W-:-:S13]  /*2160*/  PLOP3.LUT P0, PT, PT, PT, UP0, 0x80, 0x0 ;  /* 0x000000000000781c */ /* 0x000fda0003f0f008 */
[----:B------:R-:W-:Y:S05]  /*2170*/  @!P0 BRA `(.L_x_23) ;  /* 0x0000000800388947 */ /* 0x000fea0003800000 */
[----:B01----:R-:W-:Y:S01]  /*2180*/  IMAD.U32 R12, RZ, RZ, UR12 ;  /* 0x0000000cff0c7e24 */ /* 0x003fe2000f8e00ff */
[----:B------:R-:W-:Y:S01]  /*2190*/  ULDC UR19, c[0x0][0x50c] ;  /* 0x0001430000137ab9 */ /* 0x000fe20000000800 */
[----:B------:R-:W-:-:S07]  /*21a0*/  IMAD.U32 R13, RZ, RZ, UR5 ;  /* 0x00000005ff0d7e24 */ /* 0x000fce000f8e00ff */
.L_x_31:
[----:B------:R-:W-:-:S13]  /*21b0*/  ISETP.NE.AND P1, PT, R142, 0x3, PT ;  /* 0x000000038e00780c */ /* 0x000fda0003f25270 */
[----:B------:R-:W-:Y:S05]  /*21c0*/  @!P1 BRA `(.L_x_24) ;  /* 0x0000000000049947 */ /* 0x000fea0003800000 */
[----:B------:R-:W-:Y:S01]  /*21d0*/  BPT.TRAP 0x1 ;  /* 0x000000040000795c */ /* 0x000fe20000300000 */
.L_x_24:
[----:B------:R-:W0:Y:S01]  /*21e0*/  S2UR UR12, SR_CgaCtaId ;  /* 0x00000000000c79c3 */ /* 0x000e220000008800 */
[----:B------:R-:W-:Y:S01]  /*21f0*/  UMOV UR10, 0x400 ;  /* 0x00000400000a7882 */ /* 0x000fe20000000000 */
[----:B------:R-:W-:Y:S01]  /*2200*/  SHF.L.U32 R140, R144, 0x1f, RZ ;  /* 0x0000001f908c7819 */ /* 0x000fe200000006ff */
[----:B0-----:R-:W-:-:S04]  /*2210*/  ULEA UR10, UR12, UR10, 0x18 ;  /* 0x0000000a0c0a7291 */ /* 0x001fc8000f8ec03f */
[----:B------:R-:W-:-:S09]  /*2220*/  ULEA UR12, UR18, UR10, 0x3 ;  /* 0x0000000a120c7291 */ /* 0x000fd2000f8e183f */
[----:B------:R0:W1:Y:S01]  /*2230*/  SYNCS.PHASECHK.TRANS64.TRYWAIT P0, [UR12], R140 ;  /* 0x0000008cff0075a7 */ /* 0x000062000800014c */
[----:B------:R-:W-:Y:S05]  /*2240*/  @!P1 BRA `(.L_x_25) ;  /* 0x0000000000049947 */ /* 0x000fea0003800000 */
[----:B------:R-:W-:Y:S01]  /*2250*/  BPT.TRAP 0x1 ;  /* 0x000000040000795c */ /* 0x000fe20000300000 */
.L_x_25:
[----:B-1----:R-:W-:Y:S05]  /*2260*/  @P0 BRA `(.L_x_26) ;  /* 0x0000000000080947 */ /* 0x002fea0003800000 */
[----:B------:R-:W1:Y:S02]  /*2270*/  SYNCS.PHASECHK.TRANS64.TRYWAIT P0, [UR12], R140 ;  /* 0x0000008cff0075a7 */ /* 0x000e64000800014c */
[----:B-1----:R-:W-:Y:S05]  /*2280*/  @!P0 BRA `(.L_x_27) ;  /* 0x0000007400988947 */ /* 0x002fea0003800000 */
.L_x_26:
[----:B------:R-:W-:Y:S01]  /*2290*/  UIADD3 UR12, UR10, 0x1c180, URZ ;  /* 0x0001c1800a0c7890 */ /* 0x000fe2000fffe03f */
[----:B------:R-:W-:Y:S01]  /*22a0*/  WARPGROUP.ARRIVE ;  /* 0x00000000000079c5 */ /* 0x000fe20000000000 */
[----:B------:R-:W-:Y:S02]  /*22b0*/  UISETP.NE.AND UP0, UPT, UR7, URZ, UPT ;  /* 0x0000003f0700728c */ /* 0x000fe4000bf05270 */
[----:B------:R-:W-:Y:S02]  /*22c0*/  USHF.R.U32.HI UR12, URZ, 0x4, UR12 ;  /* 0x000000043f0c7899 */ /* 0x000fe4000801160c */
[----:B------:R-:W-:Y:S02]  /*22d0*/  USEL UR8, UR8, URZ, !UP0 ;  /* 0x0000003f08087287 */ /* 0x000fe4000c000000 */
[----:B------:R-:W-:Y:S02]  /*22e0*/  ULOP3.LUT UR12, UR12, 0x3fff, URZ, 0xc0, !UPT ;  /* 0x00003fff0c0c7892 */ /* 0x000fe4000f8ec03f */
[----:B------:R-:W-:-:S02]  /*22f0*/  UISETP.NE.U32.AND UP0, UPT, UR8, URZ, UPT ;  /* 0x0000003f0800728c */ /* 0x000fc4000bf05070 */
[----:B------:R-:W-:Y:S02]  /*2300*/  ULOP3.LUT UR7, UR11, 0x10000, URZ, 0xfc, !UPT ;  /* 0x000100000b077892 */ /* 0x000fe4000f8efc3f */
[----:B------:R-:W-:Y:S02]  /*2310*/  ULOP3.LUT UR8, UR12, 0x10000, URZ, 0xfc, !UPT ;  /* 0x000100000c087892 */ /* 0x000fe4000f8efc3f */
[----:B------:R-:W-:Y:S02]  /*2320*/  ULEA UR7, UR18, UR7, 0xa ;  /* 0x0000000712077291 */ /* 0x000fe4000f8e503f */
[----:B------:R-:W-:Y:S01]  /*2330*/  ULEA UR8, UR18, UR8, 0xa ;  /* 0x0000000812087291 */ /* 0x000fe2000f8e503f */
[----:B------:R-:W-:Y:S01]  /*2340*/  UMOV UR13, 0x40000040 ;  /* 0x40000040000d7882 */ /* 0x000fe20000000000 */
[----:B------:R-:W-:Y:S01]  /*2350*/  UMOV UR15, 0x40000040 ;  /* 0x40000040000f7882 */ /* 0x000fe20000000000 */
[----:B------:R-:W-:Y:S02]  /*2360*/  UIADD3 UR6, UR6, 0x4, URZ ;  /* 0x0000000406067890 */ /* 0x000fe4000fffe03f */
[----:B------:R-:W-:-:S02]  /*2370*/  UMOV UR12, UR7 ;  /* 0x00000007000c7c82 */ /* 0x000fc40008000000 */
[----:B------:R-:W-:Y:S02]  /*2380*/  UMOV UR14, UR8 ;  /* 0x00000008000e7c82 */ /* 0x000fe40008000000 */
[----:B------:R-:W-:Y:S01]  /*2390*/  QGMMA.64x128x32.F32.E5M2.E5M2 R24, gdesc[UR12], R24, UP0 ;  /* 0x01e000000c1879f3 */ /* 0x000fe2000bf03818 */
[----:B------:R-:W-:Y:S02]  /*23a0*/  UIADD3 UR12, UR7, 0x2, URZ ;  /* 0x00000002070c7890 */ /* 0x000fe4000fffe03f */
[----:B------:R-:W-:Y:S01]  /*23b0*/  UIADD3 UR14, UR8, 0x2, URZ ;  /* 0x00000002080e7890 */ /* 0x000fe2000fffe03f */
[----:B------:R-:W-:Y:S01]  /*23c0*/  UMOV UR13, 0x40000040 ;  /* 0x40000040000d7882 */ /* 0x000fe20000000000 */
[----:B------:R-:W-:Y:S01]  /*23d0*/  UMOV UR15, 0x40000040 ;  /* 0x40000040000f7882 */ /* 0x000fe20000000000 */
[----:B------:R-:W-:-:S06]  /*23e0*/  UISETP.NE.AND UP0, UPT, UR6, UR19, UPT ;  /* 0x000000130600728c */ /* 0x000fcc000bf05270 */
        /* <DEDUP_REMOVED lines=8> */
[----:B------:R-:W-:Y:S01]  /*2470*/  UMOV UR13, 0x40000040 ;  /* 0x40000040000d7882 */ /* 0x000fe20000000000 */
[----:B------:R-:W-:Y:S01]  /*2480*/  UMOV UR15, 0x40000040 ;  /* 0x40000040000f7882 */ /* 0x000fe20000000000 */
[----:B------:R-:W-:-:S06]  /*2490*/  USEL UR7, URZ, 0x1, UP0 ;  /* 0x000000013f077887 */ /* 0x000fcc0008000000 */
[----:B------:R-:W-:Y:S01]  /*24a0*/  ISETP.NE.AND P0, PT, RZ, UR7, PT ;  /* 0x00000007ff007c0c */ /* 0x000fe2000bf05270 */
[----:B------:R-:W-:Y:S03]  /*24b0*/  QGMMA.64x128x32.F32.E5M2.E5M2 R24, gdesc[UR12], R24, gsb0 ;  /* 0x01e000000c1879f3 */ /* 0x000fe60008003818 */
[----:B------:R-:W-:-:S09]  /*24c0*/  WARPGROUP.DEPBAR.LE gsb0, 0x1 ;  /* 0x00008000000079c5 */ /* 0x000fd20000010100 */
[----:B------:R-:W-:Y:S05]  /*24d0*/  @!P0 BRA `(.L_x_28) ;  /* 0x0000000400088947 */ /* 0x000fea0003800000 */
[----:B------:R-:W-:Y:S02]  /*24e0*/  WARPGROUP.DEPBAR.LE gsb0, 0x0 ;  /* 0x00008000000079c5 */ /* 0x000fe40000010000 */
[----:B------:R-:W-:-:S01]  /*24f0*/  FADD R143, R24, R143 ;  /* 0x0000008f188f7221 */ /* 0x000fc20000000000 */
[----:B------:R-:W-:Y:S01]  /*2500*/  FADD R138, R25, R138 ;  /* 0x0000008a198a7221 */ /* 0x000fe20000000000 */
        /* <DEDUP_REMOVED lines=62> */
[----:B------:R-:W-:-:S06]  /*28f0*/  UMOV UR6, URZ ;  /* 0x0000003f00067c82 */ /* 0x000fcc0008000000 */
.L_x_28:
[----:B------:R-:W-:Y:S05]  /*2900*/  @!P1 BRA `(.L_x_29) ;  /* 0x0000000000049947 */ /* 0x000fea0003800000 */
[----:B------:R-:W-:Y:S01]  /*2910*/  BPT.TRAP 0x1 ;  /* 0x000000040000795c */ /* 0x000fe20000300000 */
.L_x_29:
[----:B------:R-:W-:-:S13]  /*2920*/  ISETP.NE.AND P0, PT, R6, RZ, PT ;  /* 0x000000ff0600720c */ /* 0x000fda0003f05270 */
[----:B01----:R-:W-:-:S05]  /*2930*/  @P0 LEA R140, R13, UR10, 0x3 ;  /* 0x0000000a0d8c0c11 */ /* 0x003fca000f8e18ff */
[----:B------:R-:W-:-:S05]  /*2940*/  @P0 VIADD R140, R140, 0x38 ;  /* 0x000000388c8c0836 */ /* 0x000fca0000000000 */
[----:B------:R-:W-:-:S04]  /*2950*/  @P0 PRMT R140, R5, 0x654, R140 ;  /* 0x00000654058c0816 */ /* 0x000fc8000000008c */
[----:B------:R0:W-:Y:S01]  /*2960*/  @P0 SYNCS.ARRIVE.TRANS64.RED.A1T0 RZ, [R140+URZ], RZ ;  /* 0x000000ff8cff09a7 */ /* 0x0001e2000810043f */
[----:B------:R-:W-:-:S13]  /*2970*/  ISETP.GT.U32.AND P0, PT, R4, 0x1, PT ;  /* 0x000000010400780c */ /* 0x000fda0003f04070 */
[----:B0-----:R-:W-:Y:S05]  /*2980*/  @P0 BRA `(.L_x_30) ;  /* 0x0000000000040947 */ /* 0x001fea0003800000 */
[----:B------:R-:W-:Y:S01]  /*2990*/  BPT.TRAP 0x1 ;  /* 0x000000040000795c */ /* 0x000fe20000300000 */
.L_x_30:
[----:B------:R-:W-:Y:S01]  /*29a0*/  UIADD3 UR18, UR18, 0x1, URZ ;  /* 0x0000000112127890 */ /* 0x000fe2000fffe03f */
[C---:B------:R-:W-:Y:S01]  /*29b0*/  ISETP.GT.AND P1, PT, R12.reuse, 0x1, PT ;  /* 0x000000010c00780c */ /* 0x040fe20003f24270 */
[----:B------:R-:W-:Y:S02]  /*29c0*/  VIADD R13, R13, 0x1 ;  /* 0x000000010d0d7836 */ /* 0x000fe40000000000 */
[----:B------:R-:W-:Y:S01]  /*29d0*/  UISETP.NE.AND UP0, UPT, UR18, 0x7, UPT ;  /* 0x000000071200788c */ /* 0x000fe2000bf05270 */
[----:B------:R-:W-:Y:S02]  /*29e0*/  VIADD R12, R12, 0xffffffff ;  /* 0xffffffff0c0c7836 */ /* 0x000fe40000000000 */
[C---:B------:R-:W-:Y:S01]  /*29f0*/  ISETP.NE.AND P0, PT, R13.reuse, 0x7, PT ;  /* 0x000000070d00780c */ /* 0x040fe20003f05270 */
[----:B------:R-:W-:Y:S02]  /*2a00*/  USEL UR8, URZ, 0x1, UP0 ;  /* 0x000000013f087887 */ /* 0x000fe40008000000 */
[----:B------:R-:W-:Y:S01]  /*2a10*/  USEL UR18, UR18, URZ, UP0 ;  /* 0x0000003f12127287 */ /* 0x000fe20008000000 */
[----:B------:R-:W-:-:S03]  /*2a20*/  SEL R13, R13, RZ, P0 ;  /* 0x000000ff0d0d7207 */ /* 0x000fc60000000000 */
[----:B------:R-:W-:Y:S01]  /*2a30*/  LOP3.LUT R144, R144, UR8, RZ, 0x3c, !PT ;  /* 0x0000000890907c12 */ /* 0x000fe2000f8e3cff */
[----:B------:R-:W-:Y:S01]  /*2a40*/  UMOV UR8, 0x1 ;  /* 0x0000000100087882 */ /* 0x000fe20000000000 */
[----:B------:R-:W-:Y:S06]  /*2a50*/  @P1 BRA `(.L_x_31) ;  /* 0xfffffff400d41947 */ /* 0x000fec000383ffff */
.L_x_23:
[----:B------:R-:W-:Y:S01]  /*2a60*/  UISETP.NE.AND UP0, UPT, UR6, URZ, UPT ;  /* 0x0000003f0600728c */ /* 0x000fe2000bf05270 */
[----:B01----:R-:W0:Y:S03]  /*2a70*/  LDC R12, c[0x0][0x28c] ;  /* 0x0000a300ff0c7b82 */ /* 0x003e260000000800 */
[----:B------:R-:W-:-:S06]  /*2a80*/  USEL UR6, URZ, 0x1, !UP0 ;  /* 0x000000013f067887 */ /* 0x000fcc000c000000 */
[----:B------:R-:W-:Y:S02]  /*2a90*/  ISETP.NE.AND P0, PT, RZ, UR6, PT ;  /* 0x00000006ff007c0c */ /* 0x000fe4000bf05270 */
[----:B0-----:R-:W-:-:S11]  /*2aa0*/  ISETP.GE.AND P1, PT, R12, 0x1, PT ;  /* 0x000000010c00780c */ /* 0x001fd60003f26270 */
[----:B------:R-:W-:Y:S05]  /*2ab0*/  @!P0 BRA `(.L_x_32) ;  /* 0x0000000400048947 */ /* 0x000fea0003800000 */
[----:B------:R-:W-:Y:S02]  /*2ac0*/  WARPGROUP.DEPBAR.LE gsb0, 0x0 ;  /* 0x00008000000079c5 */ /* 0x000fe40000010000 */
[----:B------:R-:W-:Y:S01]  /*2ad0*/  FADD R143, R24, R143 ;  /* 0x0000008f188f7221 */ /* 0x000fe20000000000 */
        /* <DEDUP_REMOVED lines=62> */
[----:B------:R-:W-:-:S07]  /*2ec0*/  FADD R16, R16, R87 ;  /* 0x0000005710107221 */ /* 0x000fce0000000000 */
.L_x_32:
[----:B------:R-:W-:Y:S02]  /*2ed0*/  WARPGROUP.DEPBAR.LE gsb0, 0x0 ;  /* 0x00008000000079c5 */ /* 0x000fe40000010000 */
[----:B------:R-:W-:Y:S05]  /*2ee0*/  @!P1 BRA `(.L_x_33) ;  /* 0x00000000005c9947 */ /* 0x000fea0003800000 */
[----:B------:R-:W-:-:S13]  /*2ef0*/  ISETP.NE.AND P0, PT, R142, 0x3, PT ;  /* 0x000000038e00780c */ /* 0x000fda0003f05270 */
[----:B------:R-:W-:Y:S05]  /*2f00*/  @!P0 BRA `(.L_x_34) ;  /* 0x0000000000048947 */ /* 0x000fea0003800000 */
[----:B------:R-:W-:Y:S01]  /*2f10*/  BPT.TRAP 0x1 ;  /* 0x000000040000795c */ /* 0x000fe20000300000 */
.L_x_34:
[----:B------:R-:W-:Y:S01]  /*2f20*/  ISETP.NE.AND P0, PT, R6, RZ, PT ;  /* 0x000000ff0600720c */ /* 0x000fe20003f05270 */
[----:B------:R-:W-:Y:S01]  /*2f30*/  BSSY B0, `(.L_x_35) ;  /* 0x0000010000007945 */ /* 0x000fe20003800000 */
[----:B------:R-:W-:-:S11]  /*2f40*/  ISETP.GT.U32.AND P1, PT, R4, 0x1, PT ;  /* 0x000000010400780c */ /* 0x000fd60003f24070 */
[----:B------:R-:W-:Y:S05]  /*2f50*/  @!P0 BRA `(.L_x_36) ;  /* 0x0000000000348947 */ /* 0x000fea0003800000 */
[----:B------:R-:W-:-:S04]  /*2f60*/  UISETP.LT.AND UP0, UPT, UR9, 0x1, UPT ;  /* 0x000000010900788c */ /* 0x000fc8000bf01270 */
[----:B------:R-:W-:-:S04]  /*2f70*/  USEL UR8, UR9, 0x1, UP0 ;  /* 0x0000000109087887 */ /* 0x000fc80008000000 */
[----:B------:R-:W-:-:S04]  /*2f80*/  UIADD3 UR8, UR5, UR9, -UR8 ;  /* 0x0000000905087290 */ /* 0x000fc8000fffe808 */
[----:B------:R-:W-:-:S04]  /*2f90*/  UIMAD.WIDE.U32 UR6, UR8, 0x24924925, URZ ;  /* 0x24924925080678a5 */ /* 0x000fc8000f8e003f */
[----:B------:R-:W-:-:S04]  /*2fa0*/  UIADD3 UR6, UR8, -UR7, URZ ;  /* 0x8000000708067290 */ /* 0x000fc8000fffe03f */
[----:B------:R-:W-:-:S04]  /*2fb0*/  ULEA.HI UR6, UR6, UR7, URZ, 0x1f ;  /* 0x0000000706067291 */ /* 0x000fc8000f8ff83f */
[----:B------:R-:W-:-:S04]  /*2fc0*/  USHF.R.U32.HI UR6, URZ, 0x2, UR6 ;  /* 0x000000023f067899 */ /* 0x000fc80008011606 */
[----:B------:R-:W-:-:S04]  /*2fd0*/  UIMAD UR6, UR6, -0x7, UR8 ;  /* 0xfffffff9060678a4 */ /* 0x000fc8000f8e0208 */
[----:B------:R-:W-:-:S04]  /*2fe0*/  ULEA UR6, UR6, UR10, 0x3 ;  /* 0x0000000a06067291 */ /* 0x000fc8000f8e183f */
[----:B------:R-:W-:-:S06]  /*2ff0*/  UIADD3 UR6, UR6, 0x38, URZ ;  /* 0x0000003806067890 */ /* 0x000fcc000fffe03f */
[----:B------:R-:W-:-:S05]  /*3000*/  IMAD.U32 R12, RZ, RZ, UR6 ;  /* 0x00000006ff0c7e24 */ /* 0x000fca000f8e00ff */
[----:B------:R-:W-:-:S04]  /*3010*/  PRMT R12, R5, 0x654, R12 ;  /* 0x00000654050c7816 */ /* 0x000fc8000000000c */
[----:B------:R0:W-:Y:S03]  /*3020*/  SYNCS.ARRIVE.TRANS64.RED.A1T0 RZ, [R12+URZ], RZ ;  /* 0x000000ff0cff79a7 */ /* 0x0001e6000810043f */
.L_x_36:
[----:B------:R-:W-:Y:S05]  /*3030*/  BSYNC B0 ;  /* 0x0000000000007941 */ /* 0x000fea0003800000 */
.L_x_35:
[----:B------:R-:W-:Y:S05]  /*3040*/  @P1 BRA `(.L_x_33) ;  /* 0x0000000000041947 */ /* 0x000fea0003800000 */
[----:B------:R-:W-:Y:S01]  /*3050*/  BPT.TRAP 0x1 ;  /* 0x000000040000795c */ /* 0x000fe20000300000 */
.L_x_33:
[----:B------:R-:W1:Y:S01]  /*3060*/  LDC R26, c[0x0][0x288] ;  /* 0x0000a200ff1a7b82 */ /* 0x000e620000000800 */
[--C-:B0-----:R-:W-:Y:S01]  /*3070*/  SHF.R.U32.HI R12, RZ, 0x2, R0.reuse ;  /* 0x00000002ff0c7819 */ /* 0x101fe20000011600 */
[----:B------:R-:W-:Y:S01]  /*3080*/  UIADD3 UR8, UR9, UR5, URZ ;  /* 0x0000000509087290 */ /* 0x000fe2000fffe03f */
[----:B------:R-:W-:Y:S01]  /*3090*/  SHF.R.U32.HI R25, RZ, 0x7, R0 ;  /* 0x00000007ff197819 */ /* 0x000fe20000011600 */
[----:B------:R-:W-:Y:S01]  /*30a0*/  IMAD.SHL.U32 R29, R11, 0x80, RZ ;  /* 0x000000800b1d7824 */ /* 0x000fe200078e00ff */
[----:B------:R-:W-:Y:S01]  /*30b0*/  LOP3.LUT R13, R12, 0x7, RZ, 0xc0, !PT ;  /* 0x000000070c0d7812 */ /* 0x000fe200078ec0ff */
[----:B------:R-:W-:Y:S01]  /*30c0*/  UISETP.GT.U32.AND UP0, UPT, UR8, 0x6, UPT ;  /* 0x000000060800788c */ /* 0x000fe2000bf04070 */
[----:B------:R-:W-:Y:S01]  /*30d0*/  LOP3.LUT R24, R0, 0x60, RZ, 0xc0, !PT ;  /* 0x0000006000187812 */ /* 0x000fe200078ec0ff */
[----:B------:R-:W-:Y:S01]  /*30e0*/  UIMAD.WIDE.U32 UR6, UR8, 0x24924925, URZ ;  /* 0x24924925080678a5 */ /* 0x000fe2000f8e003f */
[----:B------:R-:W-:Y:S01]  /*30f0*/  LOP3.LUT R12, R25, 0x1, RZ, 0xc0, !PT ;  /* 0x00000001190c7812 */ /* 0x000fe200078ec0ff */
[----:B------:R-:W-:Y:S01]  /*3100*/  IMAD.SHL.U32 R31, R10, 0x80, RZ ;  /* 0x000000800a1f7824 */ /* 0x000fe200078e00ff */
[----:B------:R-:W-:Y:S01]  /*3110*/  SHF.R.U32.HI R28, RZ, 0x1, R24 ;  /* 0x00000001ff1c7819 */ /* 0x000fe20000011618 */
[----:B------:R-:W-:Y:S01]  /*3120*/  ULDC UR12, c[0x0][0x284] ;  /* 0x0000a100000c7ab9 */ /* 0x000fe20000000800 */
[----:B------:R-:W-:Y:S01]  /*3130*/  UISETP.LT.U32.AND UP0, UPT, UR9, 0x7, UP0 ;  /* 0x000000070900788c */ /* 0x000fe20008701070 */
[----:B------:R-:W-:Y:S01]  /*3140*/  IMAD.SHL.U32 R24, R12, 0x40, RZ ;  /* 0x000000400c187824 */ /* 0x000fe200078e00ff */
[----:B------:R-:W-:Y:S01]  /*3150*/  IADD3 R25, RZ, -R28, -R13 ;  /* 0x8000001cff197210 */ /* 0x000fe20007ffe80d */
[----:B------:R-:W-:Y:S01]  /*3160*/  UIADD3 UR5, UR8, -UR7, URZ ;  /* 0x8000000708057290 */ /* 0x000fe2000fffe03f */
[----:B------:R-:W-:Y:S01]  /*3170*/  SHF.R.S32.HI R34, RZ, 0x1f, R7 ;  /* 0x0000001fff227819 */ /* 0x000fe20000011407 */
[----:B------:R-:W-:Y:S01]  /*3180*/  UISETP.GE.U32.AND UP1, UPT, UR9, 0x7, UPT ;  /* 0x000000070900788c */ /* 0x000fe2000bf26070 */
[----:B------:R-:W-:Y:S01]  /*3190*/  LOP3.LUT R13, R24, 0x40, R13, 0xe2, !PT ;  /* 0x00000040180d7812 */ /* 0x000fe200078ee20d */
[----:B------:R-:W-:Y:S01]  /*31a0*/  IMAD.SHL.U32 R24, R0, 0x2, RZ ;  /* 0x0000000200187824 */ /* 0x000fe200078e00ff */
[----:B------:R-:W-:Y:S01]  /*31b0*/  USEL UR6, URZ, 0x1, !UP0 ;  /* 0x000000013f067887 */ /* 0x000fe2000c000000 */
[----:B------:R-:W-:Y:S01]  /*31c0*/  IMAD R30, R12, -0x40, R25 ;  /* 0xffffffc00c1e7824 */ /* 0x000fe200078e0219 */
[----:B------:R-:W-:Y:S01]  /*31d0*/  LOP3.LUT R12, R0, 0x3, RZ, 0xc0, !PT ;  /* 0x00000003000c7812 */ /* 0x000fe200078ec0ff */
[----:B------:R-:W-:Y:S01]  /*31e0*/  ULEA.HI UR5, UR5, UR7, URZ, 0x1f ;  /* 0x0000000705057291 */ /* 0x000fe2000f8ff83f */
[C---:B-1----:R-:W-:Y:S01]  /*31f0*/  ISETP.GE.AND P0, PT, R29.reuse, R26, PT ;  /* 0x0000001a1d00720c */ /* 0x042fe20003f06270 */
[----:B------:R-:W-:Y:S01]  /*3200*/  ULDC.64 UR10, c[0x0][0x5d0] ;  /* 0x00017400000a7ab9 */ /* 0x000fe20000000a00 */
[----:B------:R-:W-:Y:S01]  /*3210*/  LOP3.LUT R24, R29, 0x6, R24, 0xf8, !PT ;  /* 0x000000061d187812 */ /* 0x000fe200078ef818 */
[----:B------:R-:W-:Y:S01]  /*3220*/  IMAD R32, R34, UR10, RZ ;  /* 0x0000000a22207c24 */ /* 0x000fe2000f8e02ff */
[C---:B------:R-:W-:Y:S01]  /*3230*/  ISETP.GE.OR P0, PT, R31.reuse, UR12, P0 ;  /* 0x0000000c1f007c0c */ /* 0x040fe20008706670 */
[----:B------:R-:W-:Y:S01]  /*3240*/  ULOP3.LUT UR4, UR4, UR6, URZ, 0x3c, !UPT ;  /* 0x0000000604047292 */ /* 0x000fe2000f8e3c3f */
[----:B------:R-:W-:Y:S01]  /*3250*/  SHF.R.S32.HI R25, RZ, 0x1f, R24 ;  /* 0x0000001fff197819 */ /* 0x000fe20000011418 */
[----:B------:R-:W-:Y:S01]  /*3260*/  USHF.R.U32.HI UR5, URZ, 0x2, UR5 ;  /* 0x000000023f057899 */ /* 0x000fe20008011605 */
[----:B------:R-:W-:Y:S01]  /*3270*/  IMAD R12, R12, -0x2, R26 ;  /* 0xfffffffe0c0c7824 */ /* 0x000fe200078e021a */
[----:B------:R-:W-:Y:S01]  /*3280*/  IADD3 R36, -R31, UR12, R30 ;  /* 0x0000000c1f247c10 */ /* 0x000fe2000fffe11e */
[----:B------:R-:W-:Y:S01]  /*3290*/  IMAD.WIDE R26, R10, 0x80, RZ ;  /* 0x000000800a1a7825 */ /* 0x000fe200078e02ff */
[----:B------:R-:W-:-:S02]  /*32a0*/  @UP1 ULOP3.LUT UR4, UR4, 0x1, UR5, 0x78, !UPT ;  /* 0x0000000104041892 */ /* 0x000fc4000f8e7805 */
[----:B------:R-:W-:Y:S01]  /*32b0*/  UIMAD UR5, UR5, -0x7, UR8 ;  /* 0xfffffff9050578a4 */ /* 0x000fe2000f8e0208 */
[C---:B------:R-:W-:Y:S01]  /*32c0*/  IMAD R33, R7.reuse, UR11, R32 ;  /* 0x0000000b07217c24 */ /* 0x040fe2000f8e0220 */
[----:B------:R-:W-:Y:S01]  /*32d0*/  LOP3.LUT R35, R26, R13, R28, 0xfe, !PT ;  /* 0x0000000d1a237212 */ /* 0x000fe200078efe1c */
[----:B------:R-:W-:-:S04]  /*32e0*/  IMAD.WIDE.U32 R10, R7, UR10, R24 ;  /* 0x0000000a070a7c25 */ /* 0x000fc8000f8e0018 */
[----:B------:R-:W-:Y:S02]  /*32f0*/  IMAD.IADD R11, R11, 0x1, R33 ;  /* 0x000000010b0b7824 */ /* 0x000fe400078e0221 */
[----:B------:R-:W-:Y:S02]  /*3300*/  IMAD.IADD R29, R12, 0x1, -R29 ;  /* 0x000000010c1d7824 */ /* 0x000fe400078e0a1d */
[----:B------:R-:W-:Y:S01]  /*3310*/  IMAD.MOV.U32 R28, RZ, RZ, -0x1 ;  /* 0xffffffffff1c7424 */ /* 0x000fe200078e00ff */
[----:B------:R-:W-:Y:S06]  /*3320*/  @P0 BRA `(.L_x_37) ;  /* 0x0000004400a40947 */ /* 0x000fec0003800000 */
[----:B------:R-:W0:Y:S01]  /*3330*/  LDC.64 R32, c[0x0][0x5c8] ;  /* 0x00017200ff207b82 */ /* 0x000e220000000a00 */
[----:B------:R-:W-:Y:S01]  /*3340*/  ULDC.64 UR6, c[0x0][0x5c0] ;  /* 0x0001700000067ab9 */ /* 0x000fe20000000a00 */
[----:B------:R-:W-:Y:S01]  /*3350*/  BSSY B0, `(.L_x_37) ;  /* 0x0000466000007945 */ /* 0x000fe20003800000 */
[-C--:B0-----:R-:W-:Y:S02]  /*3360*/  IMAD R12, R27, R32.reuse, RZ ;  /* 0x000000201b0c7224 */ /* 0x081fe400078e02ff */
[----:B------:R-:W-:-:S04]  /*3370*/  IMAD.WIDE.U32 R10, R35, R32, R10 ;  /* 0x00000020230a7225 */ /* 0x000fc800078e000a */
[----:B------:R-:W-:Y:S01]  /*3380*/  IMAD R31, R35, R33, R12 ;  /* 0x00000021231f7224 */ /* 0x000fe200078e020c */
[----:B------:R-:W-:Y:S02]  /*3390*/  LEA R13, P0, R32, R10, 0x3 ;  /* 0x0000000a200d7211 */ /* 0x000fe400078018ff */
[----:B------:R-:W-:Y:S01]  /*33a0*/  IADD3 R12, P1, R10, UR6, RZ ;  /* 0x000000060a0c7c10 */ /* 0x000fe2000ff3e0ff */
[----:B------:R-:W-:Y:S01]  /*33b0*/  IMAD.IADD R31, R11, 0x1, R31 ;  /* 0x000000010b1f7824 */ /* 0x000fe200078e021f */
[----:B------:R-:W-:-:S04]  /*33c0*/  IADD3 R10, P3, R13, UR6, RZ ;  /* 0x000000060d0a7c10 */ /* 0x000fc8000ff7e0ff */
[----:B------:R-:W-:Y:S02]  /*33d0*/  LEA.HI.X R11, R32, R31, R33, 0x3, P0 ;  /* 0x0000001f200b7211 */ /* 0x000fe400000f1c21 */
[----:B---3-5:R-:W-:Y:S02]  /*33e0*/  FSETP.NEU.AND P0, PT, R9, RZ, PT ;  /* 0x000000ff0900720b */ /* 0x028fe40003f0d000 */
[----:B------:R-:W-:Y:S02]  /*33f0*/  IADD3.X R13, R31, UR7, RZ, P1, !PT ;  /* 0x000000071f0d7c10 */ /* 0x000fe40008ffe4ff */
[----:B------:R-:W-:-:S09]  /*3400*/  IADD3.X R11, R11, UR7, RZ, P3, !PT ;  /* 0x000000070b0b7c10 */ /* 0x000fd20009ffe4ff */
[----:B------:R-:W-:Y:S05]  /*3410*/  @!P0 BRA `(.L_x_38) ;  /* 0x00000034005c8947 */ /* 0x000fea0003800000 */
[----:B------:R-:W-:Y:S01]  /*3420*/  ULDC.64 UR6, c[0x0][0x5b8] ;  /* 0x00016e0000067ab9 */ /* 0x000fe20000000a00 */
[----:B------:R-:W-:Y:S01]  /*3430*/  ISETP.GE.AND P0, PT, R36, 0x1, PT ;  /* 0x000000012400780c */ /* 0x000fe20003f06270 */
[----:B------:R-:W-:Y:S01]  /*3440*/  IMAD R32, R34, UR6, RZ ;  /* 0x0000000622207c24 */ /* 0x000fe2000f8e02ff */
[----:B------:R-:W-:Y:S01]  /*3450*/  ULDC.64 UR10, c[0x0][0x5a8] ;  /* 0x00016a00000a7ab9 */ /* 0x000fe20000000a00 */
[----:B------:R-:W-:Y:S01]  /*3460*/  IMAD.WIDE.U32 R30, R7, UR6, R24 ;  /* 0x00000006071e7c25 */ /* 0x000fe2000f8e0018 */
[----:B------:R-:W-:Y:S01]  /*3470*/  ISETP.LT.OR P4, PT, R29, 0x1, !P0 ;  /* 0x000000011d00780c */ /* 0x000fe20004781670 */
[----:B------:R-:W-:Y:S02]  /*3480*/  BSSY B1, `(.L_x_39) ;  /* 0x000000c000017945 */ /* 0x000fe40003800000 */
[----:B------:R-:W-:Y:S01]  /*3490*/  IMAD R7, R7, UR7, R32 ;  /* 0x0000000707077c24 */ /* 0x000fe2000f8e0220 */
[----:B------:R-:W-:-:S03]  /*34a0*/  ULDC.64 UR6, c[0x0][0x5b0] ;  /* 0x00016c0000067ab9 */ /* 0x000fc60000000a00 */
[----:B------:R-:W-:Y:S02]  /*34b0*/  IMAD.IADD R31, R31, 0x1, R7 ;  /* 0x000000011f1f7824 */ /* 0x000fe400078e0207 */
[----:B------:R-:W-:Y:S02]  /*34c0*/  IMAD R7, R27, UR6, RZ ;  /* 0x000000061b077c24 */ /* 0x000fe4000f8e02ff */
[----:B------:R-:W-:-:S04]  /*34d0*/  IMAD.WIDE.U32 R24, R35, UR6, R30 ;  /* 0x0000000623187c25 */ /* 0x000fc8000f8e001e */
[----:B------:R-:W-:Y:S01]  /*34e0*/  IMAD R7, R35, UR7, R7 ;  /* 0x0000000723077c24 */ /* 0x000fe2000f8e0207 */
[----:B------:R-:W-:-:S04]  /*34f0*/  IADD3 R24, P1, R24, UR10, RZ ;  /* 0x0000000a18187c10 */ /* 0x000fc8000ff3e0ff */
[--C-:B------:R-:W-:Y:S02]  /*3500*/  IADD3.X R25, R25, UR11, R7.reuse, P1, !PT ;  /* 0x0000000b19197c10 */ /* 0x100fe40008ffe407 */
[----:B------:R-:W-:Y:S01]  /*3510*/  PRMT R7, RZ, 0x7610, R7 ;  /* 0x00007610ff077816 */ /* 0x000fe20000000007 */
[----:B------:R-:W-:Y:S06]  /*3520*/  @P4 BRA `(.L_x_40) ;  /* 0x0000000000044947 */ /* 0x000fec0003800000 */
[----:B------:R0:W5:Y:S02]  /*3530*/  LDG.E.U8 R7, desc[UR16][R24.64] ;  /* 0x0000001018077981 */ /* 0x000164000c1e1100 */
.L_x_40:
[----:B------:R-:W-:Y:S05]  /*3540*/  BSYNC B1 ;  /* 0x0000000000017941 */ /* 0x000fea0003800000 */
.L_x_39:
[----:B-----5:R-:W-:Y:S01]  /*3550*/  LOP3.LUT R7, R7, 0xff, RZ, 0xc0, !PT ;  /* 0x000000ff07077812 */ /* 0x020fe200078ec0ff */
[----:B------:R-:W-:Y:S01]  /*3560*/  BSSY B1, `(.L_x_41) ;  /* 0x000000b000017945 */ /* 0x000fe20003800000 */
[----:B------:R-:W-:Y:S02]  /*3570*/  ISETP.LT.OR P3, PT, R29, 0x2, !P0 ;  /* 0x000000021d00780c */ /* 0x000fe40004761670 */
[----:B------:R-:W-:-:S05]  /*3580*/  F2FP.F16.E5M2.UNPACK_B R7, R7 ;  /* 0x00000007ff07723e */ /* 0x000fca00020004ff */
[----:B------:R-:W-:Y:S01]  /*3590*/  HADD2.F32 R32, -RZ, R7.H0_H0 ;  /* 0x20000007ff207230 */ /* 0x000fe20000004100 */
[----:B------:R-:W-:-:S04]  /*35a0*/  PRMT R7, RZ, 0x7610, R7 ;  /* 0x00007610ff077816 */ /* 0x000fc80000000007 */
[----:B------:R-:W-:-:S04]  /*35b0*/  FMUL R32, R32, R9 ;  /* 0x0000000920207220 */ /* 0x000fc80000400000 */
[----:B--2---:R-:W-:-:S05]  /*35c0*/  FFMA R32, R143, R8, R32 ;  /* 0x000000088f207223 */ /* 0x004fca0000000020 */
[----:B------:R-:W-:-:S05]  /*35d0*/  F2FP.SATFINITE.E5M2.F32.PACK_AB_MERGE_C R33, RZ, R32, RZ ;  /* 0x00000020ff21723e */ /* 0x000fca00048060ff */
[----:B------:R1:W-:Y:S01]  /*35e0*/  @!P4 STG.E.U8 desc[UR16][R12.64], R33 ;  /* 0x000000210c00c986 */ /* 0x0003e2000c101110 */
[----:B------:R-:W-:Y:S05]  /*35f0*/  @P3 BRA `(.L_x_42) ;  /* 0x0000000000043947 */ /* 0x000fea0003800000 */
[----:B------:R2:W5:Y:S02]  /*3600*/  LDG.E.U8 R7, desc[UR16][R24.64+0x1] ;  /* 0x0000011018077981 */ /* 0x000564000c1e1100 */
.L_x_42:
[----:B------:R-:W-:Y:S05]  /*3610*/  BSYNC B1 ;  /* 0x0000000000017941 */ /* 0x000fea0003800000 */
.L_x_41:
[----:B-----5:R-:W-:Y:S01]  /*3620*/  LOP3.LUT R7, R7, 0xff, RZ, 0xc0, !PT ;  /* 0x000000ff07077812 */ /* 0x020fe200078ec0ff */
[----:B------:R-:W-:Y:S01]  /*3630*/  BSSY B1, `(.L_x_43) ;  /* 0x0000013000017945 */ /* 0x000fe20003800000 */
[----:B-1----:R-:W-:Y:S02]  /*3640*/  IADD3 R33, P1, R35, 0x8, RZ ;  /* 0x0000000823217810 */ /* 0x002fe40007f3e0ff */
[----:B------:R-:W-:-:S03]  /*3650*/  F2FP.F16.E5M2.UNPACK_B R7, R7 ;  /* 0x00000007ff07723e */ /* 0x000fc600020004ff */
[----:B------:R-:W-:Y:S01]  /*3660*/  IMAD.X R27, RZ, RZ, R27, P1 ;  /* 0x000000ffff1b7224 */ /* 0x000fe200008e061b */
[----:B------:R-:W-:Y:S01]  /*3670*/  ISETP.GE.AND P1, PT, R36, 0x9, PT ;  /* 0x000000092400780c */ /* 0x000fe20003f26270 */
[----:B------:R-:W-:Y:S02]  /*3680*/  HADD2.F32 R26, -RZ, R7.H0_H0 ;  /* 0x20000007ff1a7230 */ /* 0x000fe40000004100 */
[----:B------:R-:W-:Y:S01]  /*3690*/  IMAD.WIDE.U32 R30, R33, UR6, R30 ;  /* 0x00000006211e7c25 */ /* 0x000fe2000f8e001e */
[----:B------:R-:W-:-:S03]  /*36a0*/  ISETP.LT.OR P5, PT, R29, 0x1, !P1 ;  /* 0x000000011d00780c */ /* 0x000fc60004fa1670 */
[----:B------:R-:W-:Y:S01]  /*36b0*/  FMUL R7, R26, R9 ;  /* 0x000000091a077220 */ /* 0x000fe20000400000 */
[----:B------:R-:W-:-:S03]  /*36c0*/  IMAD R26, R27, UR6, RZ ;  /* 0x000000061b1a7c24 */ /* 0x000fc6000f8e02ff */
[----:B------:R-:W-:Y:S01]  /*36d0*/  FFMA R7, R138, R8, R7 ;  /* 0x000000088a077223 */ /* 0x000fe20000000007 */
[----:B------:R-:W-:Y:S01]  /*36e0*/  IMAD R33, R33, UR7, R26 ;  /* 0x0000000721217c24 */ /* 0x000fe2000f8e021a */
[----:B------:R-:W-:-:S03]  /*36f0*/  IADD3 R26, P4, R30, UR10, RZ ;  /* 0x0000000a1e1a7c10 */ /* 0x000fc6000ff9e0ff */
[----:B------:R-:W-:Y:S02]  /*3700*/  F2FP.SATFINITE.E5M2.F32.PACK_AB_MERGE_C R35, RZ, R7, RZ ;  /* 0x00000007ff23723e */ /* 0x000fe400048060ff */
[----:B------:R-:W-:Y:S02]  /*3710*/  IADD3.X R27, R31, UR11, R33, P4, !PT ;  /* 0x0000000b1f1b7c10 */ /* 0x000fe4000a7fe421 */
[----:B------:R-:W-:Y:S01]  /*3720*/  PRMT R7, RZ, 0x7610, R7 ;  /* 0x00007610ff077816 */ /* 0x000fe20000000007 */
[----:B------:R1:W-:Y:S01]  /*3730*/  @!P3 STG.E.U8 desc[UR16][R12.64+0x1], R35 ;  /* 0x000001230c00b986 */ /* 0x0003e2000c101110 */
[----:B------:R-:W-:Y:S05]  /*3740*/  @P5 BRA `(.L_x_44) ;  /* 0x0000000000045947 */ /* 0x000fea0003800000 */
[----:B------:R3:W5:Y:S02]  /*3750*/  LDG.E.U8 R7, desc[UR16][R26.64] ;  /* 0x000000101a077981 */ /* 0x000764000c1e1100 */
.L_x_44:
[----:B------:R-:W-:Y:S05]  /*3760*/  BSYNC B1 ;  /* 0x0000000000017941 */ /* 0x000fea0003800000 */
.L_x_43:
[----:B-----5:R-:W-:Y:S01]  /*3770*/  LOP3.LUT R7, R7, 0xff, RZ, 0xc0, !PT ;  /* 0x000000ff07077812 */ /* 0x020fe200078ec0ff */
[----:B------:R-:W-:Y:S01]  /*3780*/  BSSY B1, `(.L_x_45) ;  /* 0x000000b000017945 */ /* 0x000fe20003800000 */
[----:B------:R-:W-:Y:S02]  /*3790*/  ISETP.LT.OR P3, PT, R29, 0x2, !P1 ;  /* 0x000000021d00780c */ /* 0x000fe40004f61670 */
[----:B------:R-:W-:-:S05]  /*37a0*/  F2FP.F16.E5M2.UNPACK_B R7, R7 ;  /* 0x00000007ff07723e */ /* 0x000fca00020004ff */
[----:B------:R-:W-:Y:S01]  /*37b0*/  HADD2.F32 R30, -RZ, R7.H0_H0 ;  /* 0x20000007ff1e7230 */ /* 0x000fe20000004100 */
[----:B------:R-:W-:-:S04]  /*37c0*/  PRMT R7, RZ, 0x7610, R7 ;  /* 0x00007610ff077816 */ /* 0x000fc80000000007 */
[----:B------:R-:W-:-:S04]  /*37d0*/  FMUL R30, R30, R9 ;  /* 0x000000091e1e7220 */ /* 0x000fc80000400000 */
[----:B------:R-:W-:-:S05]  /*37e0*/  FFMA R30, R141, R8, R30 ;  /* 0x000000088d1e7223 */ /* 0x000fca000000001e */
[----:B------:R-:W-:-:S05]  /*37f0*/  F2FP.SATFINITE.E5M2.F32.PACK_AB_MERGE_C R31, RZ, R30, RZ ;  /* 0x0000001eff1f723e */ /* 0x000fca00048060ff */
[----:B------:R4:W-:Y:S01]  /*3800*/  @!P5 STG.E.U8 desc[UR16][R10.64], R31 ;  /* 0x0000001f0a00d986 */ /* 0x0009e2000c101110 */
[----:B------:R-:W-:Y:S05]  /*3810*/  @P3 BRA `(.L_x_46) ;  /* 0x0000000000043947 */ /* 0x000fea0003800000 */
[----:B------:R0:W5:Y:S02]  /*3820*/  LDG.E.U8 R7, desc[UR16][R26.64+0x1] ;  /* 0x000001101a077981 */ /* 0x000164000c1e1100 */
.L_x_46:
[----:B------:R-:W-:Y:S05]  /*3830*/  BSYNC B1 ;  /* 0x0000000000017941 */ /* 0x000fea0003800000 */
.L_x_45:
[----:B-----5:R-:W-:Y:S01]  /*3840*/  LOP3.LUT R7, R7, 0xff, RZ, 0xc0, !PT ;  /* 0x000000ff07077812 */ /* 0x020fe200078ec0ff */
[----:B------:R-:W-:Y:S01]  /*3850*/  BSSY B1, `(.L_x_47) ;  /* 0x000000b000017945 */ /* 0x000fe20003800000 */
[----:B------:R-:W-:Y:S02]  /*3860*/  ISETP.LT.OR P4, PT, R29, 0x9, !P0 ;  /* 0x000000091d00780c */ /* 0x000fe40004781670 */
[----:B------:R-:W-:-:S05]  /*3870*/  F2FP.F16.E5M2.UNPACK_B R7, R7 ;  /* 0x00000007ff07723e */ /* 0x000fca00020004ff */
[----:B------:R-:W-:-:S05]  /*3880*/  HADD2.F32 R30, -RZ, R7.H0_H0 ;  /* 0x20000007ff1e7230 */ /* 0x000fca0000004100 */
[----:B------:R-:W-:-:S04]  /*3890*/  FMUL R7, R30, R9 ;  /* 0x000000091e077220 */ /* 0x000fc80000400000 */
[----:B------:R-:W-:-:S05]  /*38a0*/  FFMA R7, R136, R8, R7 ;  /* 0x0000000888077223 */ /* 0x000fca0000000007 */
[----:B----4-:R-:W-:Y:S02]  /*38b0*/  F2FP.SATFINITE.E5M2.F32.PACK_AB_MERGE_C R31, RZ, R7, RZ ;  /* 0x00000007ff1f723e */ /* 0x010fe400048060ff */
[----:B------:R-:W-:-:S03]  /*38c0*/  PRMT R7, RZ, 0x7610, R7 ;  /* 0x00007610ff077816 */ /* 0x000fc60000000007 */
[----:B------:R4:W-:Y:S01]  /*38d0*/  @!P3 STG.E.U8 desc[UR16][R10.64+0x1], R31 ;  /* 0x0000011f0a00b986 */ /* 0x0009e2000c101110 */
[----:B------:R-:W-:Y:S05]  /*38e0*/  @P4 BRA `(.L_x_48) ;  /* 0x0000000000044947 */ /* 0x000fea0003800000 */
[----:B------:R0:W5:Y:S02]  /*38f0*/  LDG.E.U8 R7, desc[UR16][R24.64+0x8] ;  /* 0x0000081018077981 */ /* 0x000164000c1e1100 */
.L_x_48:
[----:B------:R-:W-:Y:S05]  /*3900*/  BSYNC B1 ;  /* 0x0000000000017941 */ /* 0x000fea0003800000 */
.L_x_47:
        /* <DEDUP_REMOVED lines=8> */
[----:B----4-:R-:W-:-:S05]  /*3990*/  F2FP.SATFINITE.E5M2.F32.PACK_AB_MERGE_C R31, RZ, R30, RZ ;  /* 0x0000001eff1f723e */ /* 0x010fca00048060ff */
[----:B------:R4:W-:Y:S01]  /*39a0*/  @!P4 STG.E.U8 desc[UR16][R12.64+0x8], R31 ;  /* 0x0000081f0c00c986 */ /* 0x0009e2000c101110 */
[----:B------:R-:W-:Y:S05]  /*39b0*/  @P3 BRA `(.L_x_50) ;  /* 0x0000000000043947 */ /* 0x000fea0003800000 */
[----:B------:R0:W5:Y:S02]  /*39c0*/  LDG.E.U8 R7, desc[UR16][R24.64+0x9] ;  /* 0x0000091018077981 */ /* 0x000164000c1e1100 */
.L_x_50:
[----:B------:R-:W-:Y:S05]  /*39d0*/  BSYNC B1 ;  /* 0x0000000000017941 */ /* 0x000fea0003800000 */
.L_x_49:
        /* <DEDUP_REMOVED lines=12> */
.L_x_52:
[----:B------:R-:W-:Y:S05]  /*3aa0*/  BSYNC B1 ;  /* 0x0000000000017941 */ /* 0x000fea0003800000 */
.L_x_51:
        /* <DEDUP_REMOVED lines=12> */
.L_x_54:
[----:B------:R-:W-:Y:S05]  /*3b70*/  BSYNC B1 ;  /* 0x0000000000017941 */ /* 0x000fea0003800000 */
.L_x_53:
        /* <DEDUP_REMOVED lines=12> */
.L_x_56:
[----:B------:R-:W-:Y:S05]  /*3c40*/  BSYNC B1 ;  /* 0x0000000000017941 */ /* 0x000fea0003800000 */
.L_x_55:
        /* <DEDUP_REMOVED lines=12> */
.L_x_58:
[----:B------:R-:W-:Y:S05]  /*3d10*/  BSYNC B1 ;  /* 0x0000000000017941 */ /* 0x000fea0003800000 */
.L_x_57:
        /* <DEDUP_REMOVED lines=12> */
.L_x_60:
[----:B------:R-:W-:Y:S05]  /*3de0*/  BSYNC B1 ;  /* 0x0000000000017941 */ /* 0x000fea0003800000 */
.L_x_59:
        /* <DEDUP_REMOVED lines=12> */
.L_x_62:
[----:B------:R-:W-:Y:S05]  /*3eb0*/  BSYNC B1 ;  /* 0x0000000000017941 */ /* 0x000fea0003800000 */
.L_x_61:
        /* <DEDUP_REMOVED lines=12> */
.L_x_64:
[----:B------:R-:W-:Y:S05]  /*3f80*/  BSYNC B1 ;  /* 0x0000000000017941 */ /* 0x000fea0003800000 */
.L_x_63:
        /* <DEDUP_REMOVED lines=12> */
.L_x_66:
[----:B------:R-:W-:Y:S05]  /*4050*/  BSYNC B1 ;  /* 0x0000000000017941 */ /* 0x000fea0003800000 */
.L_x_65:
        /* <DEDUP_REMOVED lines=12> */
.L_x_68:
[----:B------:R-:W-:Y:S05]  /*4120*/  BSYNC B1 ;  /* 0x0000000000017941 */ /* 0x000fea0003800000 */
.L_x_67:
        /* <DEDUP_REMOVED lines=12> */
.L_x_70:
[----:B------:R-:W-:Y:S05]  /*41f0*/  BSYNC B1 ;  /* 0x0000000000017941 */ /* 0x000fea0003800000 */
.L_x_69:
        /* <DEDUP_REMOVED lines=12> */
.L_x_72:
[----:B------:R-:W-:Y:S05]  /*42c0*/  BSYNC B1 ;  /* 0x0000000000017941 */ /* 0x000fea0003800000 */
.L_x_71:
        /* <DEDUP_REMOVED lines=12> */
.L_x_74:
[----:B------:R-:W-:Y:S05]  /*4390*/  BSYNC B1 ;  /* 0x0000000000017941 */ /* 0x000fea0003800000 */
.L_x_73:
        /* <DEDUP_REMOVED lines=12> */
.L_x_76:
[----:B------:R-:W-:Y:S05]  /*4460*/  BSYNC B1 ;  /* 0x0000000000017941 */ /* 0x000fea0003800000 */
.L_x_75:
        /* <DEDUP_REMOVED lines=12> */
.L_x_78:
[----:B------:R-:W-:Y:S05]  /*4530*/  BSYNC B1 ;  /* 0x0000000000017941 */ /* 0x000fea0003800000 */
.L_x_77:
        /* <DEDUP_REMOVED lines=12> */
.L_x_80:
[----:B------:R-:W-:Y:S05]  /*4600*/  BSYNC B1 ;  /* 0x0000000000017941 */ /* 0x000fea0003800000 */
.L_x_79:
        /* <DEDUP_REMOVED lines=12> */
.L_x_82:
[----:B------:R-:W-:Y:S05]  /*46d0*/  BSYNC B1 ;  /* 0x0000000000017941 */ /* 0x000fea0003800000 */
.L_x_81:
        /* <DEDUP_REMOVED lines=12> */
.L_x_84:
[----:B------:R-:W-:Y:S05]  /*47a0*/  BSYNC B1 ;  /* 0x0000000000017941 */ /* 0x000fea0003800000 */
.L_x_83:
        /* <DEDUP_REMOVED lines=12> */
.L_x_86:
[----:B------:R-:W-:Y:S05]  /*4870*/  BSYNC B1 ;  /* 0x0000000000017941 */ /* 0x000fea0003800000 */
.L_x_85:
        /* <DEDUP_REMOVED lines=12> */
.L_x_88:
[----:B------:R-:W-:Y:S05]  /*4940*/  BSYNC B1 ;  /* 0x0000000000017941 */ /* 0x000fea0003800000 */
.L_x_87:
        /* <DEDUP_REMOVED lines=12> */
.L_x_90:
[----:B------:R-:W-:Y:S05]  /*4a10*/  BSYNC B1 ;  /* 0x0000000000017941 */ /* 0x000fea0003800000 */
.L_x_89:
        /* <DEDUP_REMOVED lines=12> */
.L_x_92:
[----:B------:R-:W-:Y:S05]  /*4ae0*/  BSYNC B1 ;  /* 0x0000000000017941 */ /* 0x000fea0003800000 */
.L_x_91:
        /* <DEDUP_REMOVED lines=12> */
.L_x_94:
[----:B------:R-:W-:Y:S05]  /*4bb0*/  BSYNC B1 ;  /* 0x0000000000017941 */ /* 0x000fea0003800000 */
.L_x_93:
        /* <DEDUP_REMOVED lines=12> */
.L_x_96:
[----:B------:R-:W-:Y:S05]  /*4c80*/  BSYNC B1 ;  /* 0x0000000000017941 */ /* 0x000fea0003800000 */
.L_x_95:
        /* <DEDUP_REMOVED lines=12> */
.L_x_98:
[----:B------:R-:W-:Y:S05]  /*4d50*/  BSYNC B1 ;  /* 0x0000000000017941 */ /* 0x000fea0003800000 */
.L_x_97:
        /* <DEDUP_REMOVED lines=12> */
.L_x_100:
[----:B------:R-:W-:Y:S05]  /*4e20*/  BSYNC B1 ;  /* 0x0000000000017941 */ /* 0x000fea0003800000 */
.L_x_99:
        /* <DEDUP_REMOVED lines=12> */
.L_x_102:
[----:B------:R-:W-:Y:S05]  /*4ef0*/  BSYNC B1 ;  /* 0x0000000000017941 */ /* 0x000fea0003800000 */
.L_x_101:
        /* <DEDUP_REMOVED lines=12> */
.L_x_104:
[----:B------:R-:W-:Y:S05]  /*4fc0*/  BSYNC B1 ;  /* 0x0000000000017941 */ /* 0x000fea0003800000 */
.L_x_103:
        /* <DEDUP_REMOVED lines=12> */
.L_x_106:
[----:B------:R-:W-:Y:S05]  /*5090*/  BSYNC B1 ;  /* 0x0000000000017941 */ /* 0x000fea0003800000 */
.L_x_105:
        /* <DEDUP_REMOVED lines=12> */
.L_x_108:
[----:B------:R-:W-:Y:S05]  /*5160*/  BSYNC B1 ;  /* 0x0000000000017941 */ /* 0x000fea0003800000 */
.L_x_107:
        /* <DEDUP_REMOVED lines=12> */
.L_x_110:
[----:B------:R-:W-:Y:S05]  /*5230*/  BSYNC B1 ;  /* 0x0000000000017941 */ /* 0x000fea0003800000 */
.L_x_109:
        /* <DEDUP_REMOVED lines=12> */
.L_x_112:
[----:B------:R-:W-:Y:S05]  /*5300*/  BSYNC B1 ;  /* 0x0000000000017941 */ /* 0x000fea0003800000 */
.L_x_111:
        /* <DEDUP_REMOVED lines=12> */
.L_x_114:
[----:B------:R-:W-:Y:S05]  /*53d0*/  BSYNC B1 ;  /* 0x0000000000017941 */ /* 0x000fea0003800000 */
.L_x_113:
        /* <DEDUP_REMOVED lines=12> */
.L_x_116:
[----:B------:R-:W-:Y:S05]  /*54a0*/  BSYNC B1 ;  /* 0x0000000000017941 */ /* 0x000fea0003800000 */
.L_x_115:
        /* <DEDUP_REMOVED lines=12> */
.L_x_118:
[----:B------:R-:W-:Y:S05]  /*5570*/  BSYNC B1 ;  /* 0x0000000000017941 */ /* 0x000fea0003800000 */
.L_x_117:
        /* <DEDUP_REMOVED lines=12> */
.L_x_120:
[----:B------:R-:W-:Y:S05]  /*5640*/  BSYNC B1 ;  /* 0x0000000000017941 */ /* 0x000fea0003800000 */
.L_x_119:
        /* <DEDUP_REMOVED lines=12> */
.L_x_122:
[----:B------:R-:W-:Y:S05]  /*5710*/  BSYNC B1 ;  /* 0x0000000000017941 */ /* 0x000fea0003800000 */
.L_x_121:
        /* <DEDUP_REMOVED lines=12> */
.L_x_124:
[----:B------:R-:W-:Y:S05]  /*57e0*/  BSYNC B1 ;  /* 0x0000000000017941 */ /* 0x000fea0003800000 */
.L_x_123:
        /* <DEDUP_REMOVED lines=12> */
.L_x_126:
[----:B------:R-:W-:Y:S05]  /*58b0*/  BSYNC B1 ;  /* 0x0000000000017941 */ /* 0x000fea0003800000 */
.L_x_125:
        /* <DEDUP_REMOVED lines=12> */
.L_x_128:
[----:B------:R-:W-:Y:S05]  /*5980*/  BSYNC B1 ;  /* 0x0000000000017941 */ /* 0x000fea0003800000 */
.L_x_127:
        /* <DEDUP_REMOVED lines=12> */
.L_x_130:
[----:B------:R-:W-:Y:S05]  /*5a50*/  BSYNC B1 ;  /* 0x0000000000017941 */ /* 0x000fea0003800000 */
.L_x_129:
        /* <DEDUP_REMOVED lines=12> */
.L_x_132:
[----:B------:R-:W-:Y:S05]  /*5b20*/  BSYNC B1 ;  /* 0x0000000000017941 */ /* 0x000fea0003800000 */
.L_x_131:
        /* <DEDUP_REMOVED lines=12> */
.L_x_134:
[----:B------:R-:W-:Y:S05]  /*5bf0*/  BSYNC B1 ;  /* 0x0000000000017941 */ /* 0x000fea0003800000 */
.L_x_133:
        /* <DEDUP_REMOVED lines=12> */
.L_x_136:
[----:B------:R-:W-:Y:S05]  /*5cc0*/  BSYNC B1 ;  /* 0x0000000000017941 */ /* 0x000fea0003800000 */
.L_x_135:
        /* <DEDUP_REMOVED lines=12> */
.L_x_138:
[----:B------:R-:W-:Y:S05]  /*5d90*/  BSYNC B1 ;  /* 0x0000000000017941 */ /* 0x000fea0003800000 */
.L_x_137:
        /* <DEDUP_REMOVED lines=12> */
.L_x_140:
[----:B------:R-:W-:Y:S05]  /*5e60*/  BSYNC B1 ;  /* 0x0000000000017941 */ /* 0x000fea0003800000 */
.L_x_139:
        /* <DEDUP_REMOVED lines=12> */
.L_x_142:
[----:B------:R-:W-:Y:S05]  /*5f30*/  BSYNC B1 ;  /* 0x0000000000017941 */ /* 0x000fea0003800000 */
.L_x_141:
        /* <DEDUP_REMOVED lines=12> */
.L_x_144:
[----:B------:R-:W-:Y:S05]  /*6000*/  BSYNC B1 ;  /* 0x0000000000017941 */ /* 0x000fea0003800000 */
.L_x_143:
        /* <DEDUP_REMOVED lines=12> */
.L_x_146:
[----:B------:R-:W-:Y:S05]  /*60d0*/  BSYNC B1 ;  /* 0x0000000000017941 */ /* 0x000fea0003800000 */
.L_x_145:
        /* <DEDUP_REMOVED lines=12> */
.L_x_148:
[----:B------:R-:W-:Y:S05]  /*61a0*/  BSYNC B1 ;  /* 0x0000000000017941 */ /* 0x000fea0003800000 */
.L_x_147:
        /* <DEDUP_REMOVED lines=12> */
.L_x_150:
[----:B------:R-:W-:Y:S05]  /*6270*/  BSYNC B1 ;  /* 0x0000000000017941 */ /* 0x000fea0003800000 */
.L_x_149:
        /* <DEDUP_REMOVED lines=12> */
.L_x_152:
[----:B------:R-:W-:Y:S05]  /*6340*/  BSYNC B1 ;  /* 0x0000000000017941 */ /* 0x000fea0003800000 */
.L_x_151:
        /* <DEDUP_REMOVED lines=12> */
.L_x_154:
[----:B------:R-:W-:Y:S05]  /*6410*/  BSYNC B1 ;  /* 0x0000000000017941 */ /* 0x000fea0003800000 */
.L_x_153:
        /* <DEDUP_REMOVED lines=12> */
.L_x_156:
[----:B------:R-:W-:Y:S05]  /*64e0*/  BSYNC B1 ;  /* 0x0000000000017941 */ /* 0x000fea0003800000 */
.L_x_155:
        /* <DEDUP_REMOVED lines=8> */
[----:B0-----:R-:W-:-:S05]  /*6570*/  F2FP.SATFINITE.E5M2.F32.PACK_AB_MERGE_C R19, RZ, R20, RZ ;  /* 0x00000014ff13723e */ /* 0x001fca00048060ff */
[----:B------:R0:W-:Y:S01]  /*6580*/  @!P4 STG.E.U8 desc[UR16][R10.64+0x70], R19 ;  /* 0x000070130a00c986 */ /* 0x0001e2000c101110 */
[----:B------:R-:W-:Y:S05]  /*6590*/  @P3 BRA `(.L_x_158) ;  /* 0x0000000000043947 */ /* 0x000fea0003800000 */
[----:B------:R0:W5:Y:S02]  /*65a0*/  LDG.E.U8 R7, desc[UR16][R26.64+0x71] ;  /* 0x000071101a077981 */ /* 0x000164000c1e1100 */
.L_x_158:
[----:B------:R-:W-:Y:S05]  /*65b0*/  BSYNC B1 ;  /* 0x0000000000017941 */ /* 0x000fea0003800000 */
.L_x_157:
[----:B-----5:R-:W-:Y:S01]  /*65c0*/  LOP3.LUT R7, R7, 0xff, RZ, 0xc0, !PT ;  /* 0x000000ff07077812 */ /* 0x020fe200078ec0ff */
[----:B------:R-:W-:Y:S01]  /*65d0*/  BSSY B1, `(.L_x_159) ;  /* 0x000000b000017945 */ /* 0x000fe20003800000 */
[----:B------:R-:W-:Y:S02]  /*65e0*/  ISETP.LT.OR P4, PT, R29, 0x79, !P0 ;  /* 0x000000791d00780c */ /* 0x000fe40004781670 */
[----:B------:R-:W-:-:S05]  /*65f0*/  F2FP.F16.E5M2.UNPACK_B R7, R7 ;  /* 0x00000007ff07723e */ /* 0x000fca00020004ff */
[----:B------:R-:W-:-:S05]  /*6600*/  HADD2.F32 R20, -RZ, R7.H0_H0 ;  /* 0x20000007ff147230 */ /* 0x000fca0000004100 */
[----:B------:R-:W-:-:S04]  /*6610*/  FMUL R7, R20, R9 ;  /* 0x0000000914077220 */ /* 0x000fc80000400000 */
[----:B------:R-:W-:-:S05]  /*6620*/  FFMA R7, R18, R8, R7 ;  /* 0x0000000812077223 */ /* 0x000fca0000000007 */
[----:B0-----:R-:W-:Y:S02]  /*6630*/  F2FP.SATFINITE.E5M2.F32.PACK_AB_MERGE_C R19, RZ, R7, RZ ;  /* 0x00000007ff13723e */ /* 0x001fe400048060ff */
[----:B------:R-:W-:-:S03]  /*6640*/  PRMT R7, RZ, 0x7610, R7 ;  /* 0x00007610ff077816 */ /* 0x000fc60000000007 */
[----:B------:R0:W-:Y:S01]  /*6650*/  @!P3 STG.E.U8 desc[UR16][R10.64+0x71], R19 ;  /* 0x000071130a00b986 */ /* 0x0001e2000c101110 */
[----:B------:R-:W-:Y:S05]  /*6660*/  @P4 BRA `(.L_x_160) ;  /* 0x0000000000044947 */ /* 0x000fea0003800000 */
[----:B------:R0:W5:Y:S02]  /*6670*/  LDG.E.U8 R7, desc[UR16][R24.64+0x78] ;  /* 0x0000781018077981 */ /* 0x000164000c1e1100 */
.L_x_160:
[----:B------:R-:W-:Y:S05]  /*6680*/  BSYNC B1 ;  /* 0x0000000000017941 */ /* 0x000fea0003800000 */
.L_x_159:
        /* <DEDUP_REMOVED lines=12> */
.L_x_162:
[----:B------:R-:W-:Y:S05]  /*6750*/  BSYNC B1 ;  /* 0x0000000000017941 */ /* 0x000fea0003800000 */
.L_x_161:
        /* <DEDUP_REMOVED lines=12> */
.L_x_164:
[----:B------:R-:W-:Y:S05]  /*6820*/  BSYNC B1 ;  /* 0x0000000000017941 */ /* 0x000fea0003800000 */
.L_x_163:
[----:B-----5:R-:W-:Y:S01]  /*6830*/  LOP3.LUT R7, R7, 0xff, RZ, 0xc0, !PT ;  /* 0x000000ff07077812 */ /* 0x020fe200078ec0ff */
[----:B------:R-:W-:Y:S01]  /*6840*/  BSSY B1, `(.L_x_165) ;  /* 0x000000b000017945 */ /* 0x000fe20003800000 */
[----:B------:R-:W-:Y:S02]  /*6850*/  ISETP.LT.OR P1, PT, R29, 0x7a, !P1 ;  /* 0x0000007a1d00780c */ /* 0x000fe40004f21670 */
[----:B------:R-:W-:-:S05]  /*6860*/  F2FP.F16.E5M2.UNPACK_B R7, R7 ;  /* 0x00000007ff07723e */ /* 0x000fca00020004ff */
[----:B01----:R-:W-:Y:S01]  /*6870*/  HADD2.F32 R12, -RZ, R7.H0_H0 ;  /* 0x20000007ff0c7230 */ /* 0x003fe20000004100 */
[----:B------:R-:W-:-:S04]  /*6880*/  PRMT R7, RZ, 0x7610, R7 ;  /* 0x00007610ff077816 */ /* 0x000fc80000000007 */
[----:B------:R-:W-:-:S04]  /*6890*/  FMUL R12, R12, R9 ;  /* 0x000000090c0c7220 */ /* 0x000fc80000400000 */
[----:B------:R-:W-:-:S05]  /*68a0*/  FFMA R12, R17, R8, R12 ;  /* 0x00000008110c7223 */ /* 0x000fca000000000c */
[----:B------:R-:W-:-:S05]  /*68b0*/  F2FP.SATFINITE.E5M2.F32.PACK_AB_MERGE_C R13, RZ, R12, RZ ;  /* 0x0000000cff0d723e */ /* 0x000fca00048060ff */
[----:B------:R0:W-:Y:S01]  /*68c0*/  @!P3 STG.E.U8 desc[UR16][R10.64+0x78], R13 ;  /* 0x0000780d0a00b986 */ /* 0x0001e2000c101110 */
[----:B------:R-:W-:Y:S05]  /*68d0*/  @P1 BRA `(.L_x_166) ;  /* 0x0000000000041947 */ /* 0x000fea0003800000 */
[----:B------:R1:W5:Y:S02]  /*68e0*/  LDG.E.U8 R7, desc[UR16][R26.64+0x79] ;  /* 0x000079101a077981 */ /* 0x000364000c1e1100 */
.L_x_166:
[----:B------:R-:W-:Y:S05]  /*68f0*/  BSYNC B1 ;  /* 0x0000000000017941 */ /* 0x000fea0003800000 */
.L_x_165:
[----:B------:R-:W-:Y:S05]  /*6900*/  @P1 BRA `(.L_x_167) ;  /* 0x0000001000281947 */ /* 0x000fea0003800000 */
[----:B-----5:R-:W-:-:S04]  /*6910*/  LOP3.LUT R7, R7, 0xff, RZ, 0xc0, !PT ;  /* 0x000000ff07077812 */ /* 0x020fc800078ec0ff */
[----:B------:R-:W-:-:S05]  /*6920*/  F2FP.F16.E5M2.UNPACK_B R7, R7 ;  /* 0x00000007ff07723e */ /* 0x000fca00020004ff */
[----:B------:R-:W-:-:S05]  /*6930*/  HADD2.F32 R12, -RZ, R7.H0_H0 ;  /* 0x20000007ff0c7230 */ /* 0x000fca0000004100 */
[----:B------:R-:W-:-:S04]  /*6940*/  FMUL R7, R12, R9 ;  /* 0x000000090c077220 */ /* 0x000fc80000400000 */
[----:B------:R-:W-:-:S05]  /*6950*/  FFMA R7, R16, R8, R7 ;  /* 0x0000000810077223 */ /* 0x000fca0000000007 */
[----:B------:R-:W-:-:S05]  /*6960*/  F2FP.SATFINITE.E5M2.F32.PACK_AB_MERGE_C R7, RZ, R7, RZ ;  /* 0x00000007ff07723e */ /* 0x000fca00048060ff */
[----:B------:R0:W-:Y:S01]  /*6970*/  STG.E.U8 desc[UR16][R10.64+0x79], R7 ;  /* 0x000079070a007986 */ /* 0x0001e2000c101110 */
[----:B------:R-:W-:Y:S05]  /*6980*/  BRA `(.L_x_167) ;  /* 0x0000001000087947 */ /* 0x000fea0003800000 */
.L_x_38:
[----:B------:R-:W-:Y:S01]  /*6990*/  ISETP.GE.AND P1, PT, R36, 0x1, PT ;  /* 0x000000012400780c */ /* 0x000fe20003f26270 */
[-C--:B--2---:R-:W-:Y:S01]  /*69a0*/  FMUL R143, R143, R8.reuse ;  /* 0x000000088f8f7220 */ /* 0x084fe20000400000 */
[-C--:B------:R-:W-:Y:S01]  /*69b0*/  FMUL R138, R138, R8.reuse ;  /* 0x000000088a8a7220 */ /* 0x080fe20000400000 */
[----:B------:R-:W-:Y:S01]  /*69c0*/  ISETP.GE.AND P0, PT, R36, 0x9, PT ;  /* 0x000000092400780c */ /* 0x000fe20003f06270 */
[-C--:B------:R-:W-:Y:S01]  /*69d0*/  FMUL R141, R141, R8.reuse ;  /* 0x000000088d8d7220 */ /* 0x080fe20000400000 */
[C---:B------:R-:W-:Y:S01]  /*69e0*/  ISETP.LT.OR P4, PT, R29.reuse, 0x1, !P1 ;  /* 0x000000011d00780c */ /* 0x040fe20004f81670 */
[-C--:B------:R-:W-:Y:S01]  /*69f0*/  FMUL R136, R136, R8.reuse ;  /* 0x0000000888887220 */ /* 0x080fe20000400000 */
[----:B------:R-:W-:Y:S01]  /*6a00*/  ISETP.LT.OR P5, PT, R29, 0x2, !P1 ;  /* 0x000000021d00780c */ /* 0x000fe20004fa1670 */
[-C--:B------:R-:W-:Y:S01]  /*6a10*/  FMUL R139, R139, R8.reuse ;  /* 0x000000088b8b7220 */ /* 0x080fe20000400000 */
[----:B------:R-:W-:Y:S01]  /*6a20*/  F2FP.SATFINITE.E5M2.F32.PACK_AB_MERGE_C R143, RZ, R143, RZ ;  /* 0x0000008fff8f723e */ /* 0x000fe200048060ff */
[----:B------:R-:W-:Y:S01]  /*6a30*/  FMUL R134, R134, R8 ;  /* 0x0000000886867220 */ /* 0x000fe20000400000 */
[----:B------:R-:W-:Y:S01]  /*6a40*/  F2FP.SATFINITE.E5M2.F32.PACK_AB_MERGE_C R7, RZ, R138, RZ ;  /* 0x0000008aff07723e */ /* 0x000fe200048060ff */
[-C--:B------:R-:W-:Y:S01]  /*6a50*/  FMUL R137, R137, R8.reuse ;  /* 0x0000000889897220 */ /* 0x080fe20000400000 */
[C---:B------:R-:W-:Y:S01]  /*6a60*/  ISETP.LT.OR P3, PT, R29.reuse, 0x1, !P0 ;  /* 0x000000011d00780c */ /* 0x040fe20004761670 */
[-C--:B------:R-:W-:Y:S01]  /*6a70*/  FMUL R132, R132, R8.reuse ;  /* 0x0000000884847220 */ /* 0x080fe20000400000 */
[----:B------:R-:W-:Y:S01]  /*6a80*/  ISETP.LT.OR P6, PT, R29, 0xa, !P1 ;  /* 0x0000000a1d00780c */ /* 0x000fe20004fc1670 */
[-C--:B------:R-:W-:Y:S01]  /*6a90*/  FMUL R135, R135, R8.reuse ;  /* 0x0000000887877220 */ /* 0x080fe20000400000 */
[----:B------:R-:W-:Y:S01]  /*6aa0*/  F2FP.SATFINITE.E5M2.F32.PACK_AB_MERGE_C R141, RZ, R141, RZ ;  /* 0x0000008dff8d723e */ /* 0x000fe200048060ff */
[----:B------:R-:W-:Y:S01]  /*6ab0*/  @!P4 STG.E.U8 desc[UR16][R12.64], R143 ;  /* 0x0000008f0c00c986 */ /* 0x000fe2000c101110 */
[C---:B------:R-:W-:Y:S01]  /*6ac0*/  ISETP.LT.OR P4, PT, R29.reuse, 0x2, !P0 ;  /* 0x000000021d00780c */ /* 0x040fe20004781670 */
[----:B------:R-:W-:Y:S01]  /*6ad0*/  FMUL R130, R130, R8 ;  /* 0x0000000882827220 */ /* 0x000fe20000400000 */
[----:B------:R-:W-:Y:S01]  /*6ae0*/  F2FP.SATFINITE.E5M2.F32.PACK_AB_MERGE_C R25, RZ, R136, RZ ;  /* 0x00000088ff19723e */ /* 0x000fe200048060ff */
[----:B------:R0:W-:Y:S01]  /*6af0*/  @!P5 STG.E.U8 desc[UR16][R12.64+0x1], R7 ;  /* 0x000001070c00d986 */ /* 0x0001e2000c101110 */
[----:B------:R-:W-:Y:S01]  /*6b00*/  ISETP.LT.OR P5, PT, R29, 0x9, !P1 ;  /* 0x000000091d00780c */ /* 0x000fe20004fa1670 */
[-C--:B------:R-:W-:Y:S01]  /*6b10*/  FMUL R133, R133, R8.reuse ;  /* 0x0000000885857220 */ /* 0x080fe20000400000 */
[----:B------:R-:W-:Y:S01]  /*6b20*/  F2FP.SATFINITE.E5M2.F32.PACK_AB_MERGE_C R139, RZ, R139, RZ ;  /* 0x0000008bff8b723e */ /* 0x000fe200048060ff */
[----:B------:R-:W-:Y:S01]  /*6b30*/  @!P3 STG.E.U8 desc[UR16][R10.64], R141 ;  /* 0x0000008d0a00b986 */ /* 0x000fe2000c101110 */
[----:B------:R-:W-:Y:S01]  /*6b40*/  ISETP.LT.OR P3, PT, R29, 0x9, !P0 ;  /* 0x000000091d00780c */ /* 0x000fe20004761670 */
[-C--:B------:R-:W-:Y:S01]  /*6b50*/  FMUL R128, R128, R8.reuse ;  /* 0x0000000880807220 */ /* 0x080fe20000400000 */
[----:B------:R-:W-:Y:S01]  /*6b60*/  F2FP.SATFINITE.E5M2.F32.PACK_AB_MERGE_C R137, RZ, R137, RZ ;  /* 0x00000089ff89723e */ /* 0x000fe200048060ff */
[-C--:B------:R-:W-:Y:S01]  /*6b70*/  FMUL R131, R131, R8.reuse ;  /* 0x0000000883837220 */ /* 0x080fe20000400000 */
[----:B------:R-:W-:Y:S01]  /*6b80*/  F2FP.SATFINITE.E5M2.F32.PACK_AB_MERGE_C R135, RZ, R135, RZ ;  /* 0x00000087ff87723e */ /* 0x000fe200048060ff */
[----:B------:R1:W-:Y:S01]  /*6b90*/  @!P4 STG.E.U8 desc[UR16][R10.64+0x1], R25 ;  /* 0x000001190a00c986 */ /* 0x0003e2000c101110 */
[C---:B------:R-:W-:Y:S01]  /*6ba0*/  ISETP.LT.OR P4, PT, R29.reuse, 0xa, !P0 ;  /* 0x0000000a1d00780c */ /* 0x040fe20004781670 */
[----:B------:R-:W-:Y:S01]  /*6bb0*/  FMUL R126, R126, R8 ;  /* 0x000000087e7e7220 */ /* 0x000fe20000400000 */
[----:B0-----:R-:W-:Y:S01]  /*6bc0*/  F2FP.SATFINITE.E5M2.F32.PACK_AB_MERGE_C R7, RZ, R134, RZ ;  /* 0x00000086ff07723e */ /* 0x001fe200048060ff */
[----:B------:R-:W-:Y:S01]  /*6bd0*/  @!P5 STG.E.U8 desc[UR16][R12.64+0x8], R139 ;  /* 0x0000088b0c00d986 */ /* 0x000fe2000c101110 */
[----:B------:R-:W-:Y:S01]  /*6be0*/  ISETP.LT.OR P5, PT, R29, 0x11, !P1 ;  /* 0x000000111d00780c */ /* 0x000fe20004fa1670 */
[-C--:B------:R-:W-:Y:S01]  /*6bf0*/  FMUL R129, R129, R8.reuse ;  /* 0x0000000881817220 */ /* 0x080fe20000400000 */
[----:B------:R-:W-:Y:S01]  /*6c00*/  F2FP.SATFINITE.E5M2.F32.PACK_AB_MERGE_C R133, RZ, R133, RZ ;  /* 0x00000085ff85723e */ /* 0x000fe200048060ff */
[----:B------:R0:W-:Y:S01]  /*6c10*/  @!P6 STG.E.U8 desc[UR16][R12.64+0x9], R7 ;  /* 0x000009070c00e986 */ /* 0x0001e2000c101110 */
[----:B------:R-:W-:Y:S01]  /*6c20*/  ISETP.LT.OR P6, PT, R29, 0x12, !P1 ;  /* 0x000000121d00780c */ /* 0x000fe20004fc1670 */
[----:B------:R-:W-:Y:S01]  /*6c30*/  FMUL R124, R124, R8 ;  /* 0x000000087c7c7220 */ /* 0x000fe20000400000 */
[----:B------:R-:W-:Y:S01]  /*6c40*/  F2FP.SATFINITE.E5M2.F32.PACK_AB_MERGE_C R131, RZ, R131, RZ ;  /* 0x00000083ff83723e */ /* 0x000fe200048060ff */
[----:B------:R-:W-:Y:S01]  /*6c50*/  @!P3 STG.E.U8 desc[UR16][R10.64+0x8], R137 ;  /* 0x000008890a00b986 */ /* 0x000fe2000c101110 */
[----:B-1----:R-:W-:Y:S01]  /*6c60*/  F2FP.SATFINITE.E5M2.F32.PACK_AB_MERGE_C R25, RZ, R132, RZ ;  /* 0x00000084ff19723e */ /* 0x002fe200048060ff */
[-C--:B------:R-:W-:Y:S01]  /*6c70*/  FMUL R127, R127, R8.reuse ;  /* 0x000000087f7f7220 */ /* 0x080fe20000400000 */
[C---:B------:R-:W-:Y:S01]  /*6c80*/  ISETP.LT.OR P3, PT, R29.reuse, 0x11, !P0 ;  /* 0x000000111d00780c */ /* 0x040fe20004761670 */
[-C--:B------:R-:W-:Y:S01]  /*6c90*/  FMUL R122, R122, R8.reuse ;  /* 0x000000087a7a7220 */ /* 0x080fe20000400000 */
[----:B------:R-:W-:Y:S01]  /*6ca0*/  F2FP.SATFINITE.E5M2.F32.PACK_AB_MERGE_C R129, RZ, R129, RZ ;  /* 0x00000081ff81723e */ /* 0x000fe200048060ff */
[----:B------:R1:W-:Y:S01]  /*6cb0*/  @!P4 STG.E.U8 desc[UR16][R10.64+0x9], R25 ;  /* 0x000009190a00c986 */ /* 0x0003e2000c101110 */
[----:B------:R-:W-:Y:S01]  /*6cc0*/  ISETP.LT.OR P4, PT, R29, 0x12, !P0 ;  /* 0x000000121d00780c */ /* 0x000fe20004781670 */
[----:B------:R-:W-:Y:S01]  /*6cd0*/  FMUL R125, R125, R8 ;  /* 0x000000087d7d7220 */ /* 0x000fe20000400000 */
[----:B0-----:R-:W-:Y:S01]  /*6ce0*/  F2FP.SATFINITE.E5M2.F32.PACK_AB_MERGE_C R7, RZ, R130, RZ ;  /* 0x00000082ff07723e */ /* 0x001fe200048060ff */
[----:B------:R-:W-:Y:S01]  /*6cf0*/  @!P5 STG.E.U8 desc[UR16][R12.64+0x10], R135 ;  /* 0x000010870c00d986 */ /* 0x000fe2000c101110 */
[C---:B------:R-:W-:Y:S01]  /*6d00*/  ISETP.LT.OR P5, PT, R29.reuse, 0x19, !P1 ;  /* 0x000000191d00780c */ /* 0x040fe20004fa1670 */
[-C--:B------:R-:W-:Y:S01]  /*6d10*/  FMUL R120, R120, R8.reuse ;  /* 0x0000000878787220 */ /* 0x080fe20000400000 */
[----:B------:R-:W-:Y:S01]  /*6d20*/  F2FP.SATFINITE.E5M2.F32.PACK_AB_MERGE_C R127, RZ, R127, RZ ;  /* 0x0000007fff7f723e */ /* 0x000fe200048060ff */
[----:B------:R0:W-:Y:S01]  /*6d30*/  @!P6 STG.E.U8 desc[UR16][R12.64+0x11], R7 ;  /* 0x000011070c00e986 */ /* 0x0001e2000c101110 */
[----:B------:R-:W-:Y:S01]  /*6d40*/  ISETP.LT.OR P6, PT, R29, 0x1a, !P1 ;  /* 0x0000001a1d00780c */ /* 0x000fe20004fc1670 */
[-C--:B------:R-:W-:Y:S01]  /*6d50*/  FMUL R123, R123, R8.reuse ;  /* 0x000000087b7b7220 */ /* 0x080fe20000400000 */
[----:B------:R-:W-:Y:S01]  /*6d60*/  FMUL R118, R118, R8 ;  /* 0x0000000876767220 */ /* 0x000fe20000400000 */
[----:B-1----:R-:W-:Y:S01]  /*6d70*/  F2FP.SATFINITE.E5M2.F32.PACK_AB_MERGE_C R25, RZ, R128, RZ ;  /* 0x00000080ff19723e */ /* 0x002fe200048060ff */
[----:B------:R-:W-:Y:S01]  /*6d80*/  @!P3 STG.E.U8 desc[UR16][R10.64+0x10], R133 ;  /* 0x000010850a00b986 */ /* 0x000fe2000c101110 */
[----:B------:R-:W-:Y:S01]  /*6d90*/  ISETP.LT.OR P3, PT, R29, 0x19, !P0 ;  /* 0x000000191d00780c */ /* 0x000fe20004761670 */
        /* <DEDUP_REMOVED lines=35> */
[----:B------:R-:W-:Y:S01]  /*6fd0*/  ISETP.LT.OR P3, PT, R29, 0x29, !P0 ;  /* 0x000000291d00780c */ /* 0x000fe20004761670 */
[-C--:B------:R-:W-:Y:S01]  /*6fe0*/  FMUL R111, R111, R8.reuse ;  /* 0x000000086f6f7220 */ /* 0x080fe20000400000 */
[-C--:B------:R-:W-:Y:S01]  /*6ff0*/  FMUL R106, R106, R8.reuse ;  /* 0x000000086a6a7220 */ /* 0x080fe20000400000 */
        /* <DEDUP_REMOVED lines=104> */
[----:B------:R-:W-:-:S02]  /*7680*/  ISETP.LT.OR P3, PT, R29, 0x59, !P0 ;  /* 0x000000591d00780c */ /* 0x000fc40004761670 */
[----:B------:R-:W-:Y:S01]  /*7690*/  F2FP.SATFINITE.E5M2.F32.PACK_AB_MERGE_C R21, RZ, R21, RZ ;  /* 0x00000015ff15723e */ /* 0x000fe200048060ff */
[----:B------:R1:W-:Y:S01]  /*76a0*/  @!P4 STG.E.U8 desc[UR16][R10.64+0x51], R25 ;  /* 0x000051190a00c986 */ /* 0x0003e2000c101110 */
[C---:B------:R-:W-:Y:S02]  /*76b0*/  ISETP.LT.OR P4, PT, R29.reuse, 0x5a, !P0 ;  /* 0x0000005a1d00780c */ /* 0x040fe40004781670 */
[----:B0-----:R-:W-:Y:S01]  /*76c0*/  F2FP.SATFINITE.E5M2.F32.PACK_AB_MERGE_C R7, RZ, R94, RZ ;  /* 0x0000005eff07723e */ /* 0x001fe200048060ff */
[----:B------:R-:W-:Y:S01]  /*76d0*/  @!P5 STG.E.U8 desc[UR16][R12.64+0x58], R99 ;  /* 0x000058630c00d986 */ /* 0x000fe2000c101110 */
[C---:B------:R-:W-:Y:S02]  /*76e0*/  ISETP.LT.OR P5, PT, R29.reuse, 0x61, !P1 ;  /* 0x000000611d00780c */ /* 0x040fe40004fa1670 */
[----:B------:R-:W-:Y:S01]  /*76f0*/  F2FP.SATFINITE.E5M2.F32.PACK_AB_MERGE_C R15, RZ, R15, RZ ;  /* 0x0000000fff0f723e */ /* 0x000fe200048060ff */
[----:B------:R0:W-:Y:S01]  /*7700*/  @!P6 STG.E.U8 desc[UR16][R12.64+0x59], R7 ;  /* 0x000059070c00e986 */ /* 0x0001e2000c101110 */
[----:B------:R-:W-:-:S02]  /*7710*/  ISETP.LT.OR P6, PT, R29, 0x62, !P1 ;  /* 0x000000621d00780c */ /* 0x000fc40004fc1670 */
[----:B------:R-:W-:Y:S01]  /*7720*/  F2FP.SATFINITE.E5M2.F32.PACK_AB_MERGE_C R17, RZ, R17, RZ ;  /* 0x00000011ff11723e */ /* 0x000fe200048060ff */
[----:B------:R-:W-:Y:S01]  /*7730*/  @!P3 STG.E.U8 desc[UR16][R10.64+0x58], R97 ;  /* 0x000058610a00b986 */ /* 0x000fe2000c101110 */
[----:B-1----:R-:W-:Y:S02]  /*7740*/  F2FP.SATFINITE.E5M2.F32.PACK_AB_MERGE_C R25, RZ, R92, RZ ;  /* 0x0000005cff19723e */ /* 0x002fe400048060ff */
[----:B------:R-:W-:-:S03]  /*7750*/  ISETP.LT.OR P3, PT, R29, 0x61, !P0 ;  /* 0x000000611d00780c */ /* 0x000fc60004761670 */
[----:B------:R1:W-:Y:S01]  /*7760*/  @!P4 STG.E.U8 desc[UR16][R10.64+0x59], R25 ;  /* 0x000059190a00c986 */ /* 0x0003e2000c101110 */
[C---:B------:R-:W-:Y:S02]  /*7770*/  ISETP.LT.OR P4, PT, R29.reuse, 0x62, !P0 ;  /* 0x000000621d00780c */ /* 0x040fe40004781670 */
[----:B0-----:R-:W-:Y:S01]  /*7780*/  F2FP.SATFINITE.E5M2.F32.PACK_AB_MERGE_C R7, RZ, R90, RZ ;  /* 0x0000005aff07723e */ /* 0x001fe200048060ff */
[----:B------:R-:W-:Y:S01]  /*7790*/  @!P5 STG.E.U8 desc[UR16][R12.64+0x60], R93 ;  /* 0x0000605d0c00d986 */ /* 0x000fe2000c101110 */
[----:B------:R-:W-:-:S03]  /*77a0*/  ISETP.LT.OR P5, PT, R29, 0x69, !P1 ;  /* 0x000000691d00780c */ /* 0x000fc60004fa1670 */
[----:B------:R0:W-:Y:S01]  /*77b0*/  @!P6 STG.E.U8 desc[UR16][R12.64+0x61], R7 ;  /* 0x000061070c00e986 */ /* 0x0001e2000c101110 */
[C---:B------:R-:W-:Y:S02]  /*77c0*/  ISETP.LT.OR P6, PT, R29.reuse, 0x6a, !P1 ;  /* 0x0000006a1d00780c */ /* 0x040fe40004fc1670 */
[----:B-1----:R-:W-:Y:S01]  /*77d0*/  F2FP.SATFINITE.E5M2.F32.PACK_AB_MERGE_C R25, RZ, R88, RZ ;  /* 0x00000058ff19723e */ /* 0x002fe200048060ff */
[----:B------:R-:W-:Y:S01]  /*77e0*/  @!P3 STG.E.U8 desc[UR16][R10.64+0x60], R95 ;  /* 0x0000605f0a00b986 */ /* 0x000fe2000c101110 */
        /* <DEDUP_REMOVED lines=11> */
[----:B------:R-:W-:Y:S01]  /*78a0*/  @!P4 STG.E.U8 desc[UR16][R10.64+0x69], R25 ;  /* 0x000069190a00c986 */ /* 0x000fe2000c101110 */
[C---:B------:R-:W-:Y:S02]  /*78b0*/  ISETP.LT.OR P4, PT, R29.reuse, 0x79, !P1 ;  /* 0x000000791d00780c */ /* 0x040fe40004f81670 */
[C---:B------:R-:W-:Y:S01]  /*78c0*/  ISETP.LT.OR P1, PT, R29.reuse, 0x7a, !P1 ;  /* 0x0000007a1d00780c */ /* 0x040fe20004f21670 */
[----:B------:R1:W-:Y:S01]  /*78d0*/  @!P5 STG.E.U8 desc[UR16][R12.64+0x70], R23 ;  /* 0x000070170c00d986 */ /* 0x0003e2000c101110 */
[C---:B------:R-:W-:Y:S02]  /*78e0*/  ISETP.LT.OR P5, PT, R29.reuse, 0x72, !P0 ;  /* 0x000000721d00780c */ /* 0x040fe400047a1670 */
[----:B0-----:R-:W-:Y:S01]  /*78f0*/  F2FP.SATFINITE.E5M2.F32.PACK_AB_MERGE_C R7, RZ, R18, RZ ;  /* 0x00000012ff07723e */ /* 0x001fe200048060ff */
[----:B------:R0:W-:Y:S01]  /*7900*/  @!P6 STG.E.U8 desc[UR16][R12.64+0x71], R19 ;  /* 0x000071130c00e986 */ /* 0x0001e2000c101110 */
[C---:B------:R-:W-:Y:S02]  /*7910*/  ISETP.LT.OR P6, PT, R29.reuse, 0x79, !P0 ;  /* 0x000000791d00780c */ /* 0x040fe400047c1670 */
[----:B------:R-:W-:Y:S01]  /*7920*/  ISETP.LT.OR P0, PT, R29, 0x7a, !P0 ;  /* 0x0000007a1d00780c */ /* 0x000fe20004701670 */
[----:B------:R2:W-:Y:S01]  /*7930*/  @!P3 STG.E.U8 desc[UR16][R10.64+0x70], R21 ;  /* 0x000070150a00b986 */ /* 0x0005e2000c101110 */
[----:B-1----:R-:W-:-:S05]  /*7940*/  F2FP.SATFINITE.E5M2.F32.PACK_AB_MERGE_C R23, RZ, R16, RZ ;  /* 0x00000010ff17723e */ /* 0x002fca00048060ff */
[----:B------:R2:W-:Y:S01]  /*7950*/  @!P5 STG.E.U8 desc[UR16][R10.64+0x71], R7 ;  /* 0x000071070a00d986 */ /* 0x0005e2000c101110 */
[----:B0-----:R-:W-:-:S03]  /*7960*/  F2FP.SATFINITE.E5M2.F32.PACK_AB_MERGE_C R19, RZ, R14, RZ ;  /* 0x0000000eff13723e */ /* 0x001fc600048060ff */
[----:B------:R2:W-:Y:S04]  /*7970*/  @!P4 STG.E.U8 desc[UR16][R12.64+0x78], R15 ;  /* 0x0000780f0c00c986 */ /* 0x0005e8000c101110 */
[----:B------:R2:W-:Y:S04]  /*7980*/  @!P1 STG.E.U8 desc[UR16][R12.64+0x79], R19 ;  /* 0x000079130c009986 */ /* 0x0005e8000c101110 */
[----:B------:R2:W-:Y:S04]  /*7990*/  @!P6 STG.E.U8 desc[UR16][R10.64+0x78], R17 ;  /* 0x000078110a00e986 */ /* 0x0005e8000c101110 */
[----:B------:R2:W-:Y:S02]  /*79a0*/  @!P0 STG.E.U8 desc[UR16][R10.64+0x79], R23 ;  /* 0x000079170a008986 */ /* 0x0005e4000c101110 */
.L_x_167:
[----:B------:R-:W-:Y:S05]  /*79b0*/  BSYNC B0 ;  /* 0x0000000000007941 */ /* 0x000fea0003800000 */
.L_x_37:
[----:B------:R-:W-:Y:S01]  /*79c0*/  ULDC UR6, c[0x0][0xc] ;  /* 0x0000030000067ab9 */ /* 0x000fe20000000800 */
[----:B------:R-:W-:Y:S01]  /*79d0*/  ULDC UR7, c[0x0][0x10] ;  /* 0x0000040000077ab9 */ /* 0x000fe20000000800 */
[----:B0-2--5:R-:W0:Y:S01]  /*79e0*/  LDC R7, c[0x0][0x14] ;  /* 0x00000500ff077b82 */ /* 0x025e220000000800 */
[----:B------:R-:W-:Y:S01]  /*79f0*/  UIMAD.WIDE.U32 UR6, UR6, UR7, URZ ;  /* 0x00000007060672a5 */ /* 0x000fe2000f8e003f */
[----:B----4-:R-:W-:Y:S01]  /*7a00*/  PRMT R10, RZ, 0x7610, R10 ;  /* 0x00007610ff0a7816 */ /* 0x010fe2000000000a */
[----:B------:R-:W-:-:S04]  /*7a10*/  IMAD.MOV.U32 R11, RZ, RZ, -0x1 ;  /* 0xffffffffff0b7424 */ /* 0x000fc800078e00ff */
[----:B0-----:R-:W-:-:S04]  /*7a20*/  IMAD.WIDE.U32 R2, R7, UR6, R2 ;  /* 0x0000000607027c25 */ /* 0x001fc8000f8e0002 */
[----:B------:R-:W-:Y:S01]  /*7a30*/  IMAD R7, R7, UR7, RZ ;  /* 0x0000000707077c24 */ /* 0x000fe2000f8e02ff */
[----:B------:R-:W-:Y:S02]  /*7a40*/  ULDC.64 UR6, c[0x0][0x650] ;  /* 0x0001940000067ab9 */ /* 0x000fe40000000a00 */
[----:B------:R-:W-:Y:S01]  /*7a50*/  ISETP.GE.U32.AND P0, PT, R2, UR6, PT ;  /* 0x0000000602007c0c */ /* 0x000fe2000bf06070 */
[----:B------:R-:W-:Y:S02]  /*7a60*/  IMAD.IADD R3, R3, 0x1, R7 ;  /* 0x0000000103037824 */ /* 0x000fe400078e0207 */
[----:B------:R-:W-:-:S03]  /*7a70*/  IMAD.MOV.U32 R7, RZ, RZ, -0x1 ;  /* 0xffffffffff077424 */ /* 0x000fc600078e00ff */
[----:B------:R-:W-:-:S13]  /*7a80*/  ISETP.GE.U32.AND.EX P0, PT, R3, UR7, PT, P0 ;  /* 0x0000000703007c0c */ /* 0x000fda000bf06100 */
[----:B------:R-:W-:Y:S05]  /*7a90*/  @P0 BRA `(.L_x_168) ;  /* 0x0000000400600947 */ /* 0x000fea0003800000 */
[----:B------:R-:W0:Y:S01]  /*7aa0*/  S2R R22, SR_CTAID.X ;  /* 0x0000000000167919 */ /* 0x000e220000002500 */
[----:B------:R-:W2:Y:S01]  /*7ab0*/  LDC.64 R16, c[0x0][0x628] ;  /* 0x00018a00ff107b82 */ /* 0x000ea20000000a00 */
[----:B------:R-:W-:Y:S01]  /*7ac0*/  ULDC UR6, c[0x0][0x150] ;  /* 0x0000540000067ab9 */ /* 0x000fe20000000800 */
[----:B------:R-:W-:Y:S01]  /*7ad0*/  IMAD.MOV.U32 R14, RZ, RZ, R2 ;  /* 0x000000ffff0e7224 */ /* 0x000fe200078e0002 */
[----:B------:R-:W4:Y:S01]  /*7ae0*/  S2R R24, SR_CTAID.Y ;  /* 0x0000000000187919 */ /* 0x000f220000002600 */
[----:B------:R-:W-:-:S04]  /*7af0*/  IMAD.MOV.U32 R15, RZ, RZ, R3 ;  /* 0x000000ffff0f7224 */ /* 0x000fc800078e0003 */
[----:B------:R-:W1:Y:S08]  /*7b00*/  LDC R25, c[0x0][0x144] ;  /* 0x00005100ff197b82 */ /* 0x000e700000000800 */
[----:B------:R-:W1:Y:S08]  /*7b10*/  LDC R18, c[0x0][0x630] ;  /* 0x00018c00ff127b82 */ /* 0x000e700000000800 */
[----:B------:R-:W1:Y:S01]  /*7b20*/  LDC.64 R20, c[0x0][0x620] ;  /* 0x00018800ff147b82 */ /* 0x000e620000000a00 */
[----:B--2---:R-:W-:-:S04]  /*7b30*/  ISETP.NE.U32.AND P0, PT, R16, RZ, PT ;  /* 0x000000ff1000720c */ /* 0x004fc80003f05070 */
[----:B------:R-:W-:Y:S02]  /*7b40*/  ISETP.NE.AND.EX P0, PT, R17, RZ, PT, P0 ;  /* 0x000000ff1100720c */ /* 0x000fe40003f05300 */
[----:B0-----:R-:W-:-:S05]  /*7b50*/  I2FP.F32.U32 R7, R22 ;  /* 0x0000001600077245 */ /* 0x001fca0000201000 */
[----:B------:R-:W-:-:S04]  /*7b60*/  FMUL R7, R7, UR6 ;  /* 0x0000000607077c20 */ /* 0x000fc80008400000 */
[----:B------:R0:W2:Y:S02]  /*7b70*/  F2I.U32.TRUNC.NTZ R23, R7 ;  /* 0x0000000700177305 */ /* 0x0000a4000020f000 */
[----:B----4-:R-:W-:Y:S05]  /*7b80*/  @!P0 BRA `(.L_x_169) ;  /* 0x0000000000288947 */ /* 0x010fea0003800000 */
[----:B0-----:R-:W0:Y:S02]  /*7b90*/  LDC R7, c[0x0][0x634] ;  /* 0x00018d00ff077b82 */ /* 0x001e240000000800 */
        /* <DEDUP_REMOVED lines=9> */
.L_x_169:
[-CC-:B-1----:R-:W-:Y:S01]  /*7c30*/  SHF.R.U64 R19, R14, R18.reuse, R15.reuse ;  /* 0x000000120e137219 */ /* 0x182fe2000000120f */
[----:B------:R-:W1:Y:S01]  /*7c40*/  LDC.64 R30, c[0x0][0x640] ;  /* 0x00019000ff1e7b82 */ /* 0x000e620000000a00 */
[----:B0-----:R-:W-:Y:S01]  /*7c50*/  SHF.R.U32.HI R7, RZ, R18, R15 ;  /* 0x00000012ff077219 */ /* 0x001fe2000001160f */
[----:B--2---:R-:W-:Y:S01]  /*7c60*/  IMAD.MOV R23, RZ, RZ, -R23 ;  /* 0x000000ffff177224 */ /* 0x004fe200078e0a17 */
[----:B------:R-:W-:Y:S01]  /*7c70*/  IADD3 R13, P0, RZ, -R19, RZ ;  /* 0x80000013ff0d7210 */ /* 0x000fe20007f1e0ff */
[----:B------:R-:W-:Y:S02]  /*7c80*/  ULDC UR6, c[0x0][0x154] ;  /* 0x0000550000067ab9 */ /* 0x000fe40000000800 */
[----:B------:R-:W-:Y:S02]  /*7c90*/  IMAD R25, R25, R23, R22 ;  /* 0x0000001719197224 */ /* 0x000fe400078e0216 */
[----:B------:R-:W0:Y:S01]  /*7ca0*/  LDC R14, c[0x0][0x618] ;  /* 0x00018600ff0e7b82 */ /* 0x000e220000000800 */
[----:B------:R-:W-:-:S02]  /*7cb0*/  IMAD.X R7, RZ, RZ, ~R7, P0 ;  /* 0x000000ffff077224 */ /* 0x000fc400000e0e07 */
[----:B------:R-:W-:-:S04]  /*7cc0*/  IMAD.WIDE.U32 R10, R13, R20, R2 ;  /* 0x000000140d0a7225 */ /* 0x000fc800078e0002 */
[----:B------:R-:W-:Y:S01]  /*7cd0*/  IMAD R12, R7, R20, RZ ;  /* 0x00000014070c7224 */ /* 0x000fe200078e02ff */
[----:B---3--:R-:W2:Y:S03]  /*7ce0*/  LDC R26, c[0x0][0x608] ;  /* 0x00018200ff1a7b82 */ /* 0x008ea60000000800 */
[----:B------:R-:W-:Y:S02]  /*7cf0*/  IMAD R7, R13, R21, R12 ;  /* 0x000000150d077224 */ /* 0x000fe400078e020c */
[----:B------:R-:W-:Y:S02]  /*7d00*/  IMAD.MOV.U32 R13, RZ, RZ, 0x1 ;  /* 0x00000001ff0d7424 */ /* 0x000fe400078e00ff */
[----:B------:R-:W-:Y:S01]  /*7d10*/  IMAD.IADD R7, R11, 0x1, R7 ;  /* 0x000000010b077824 */ /* 0x000fe200078e0207 */
[----:B------:R-:W3:Y:S01]  /*7d20*/  LDC R28, c[0x0][0x658] ;  /* 0x00019600ff1c7b82 */ /* 0x000ee20000000800 */
[----:B------:R-:W-:-:S02]  /*7d30*/  I2FP.F32.U32 R11, R24 ;  /* 0x00000018000b7245 */ /* 0x000fc40000201000 */
[----:B-1----:R-:W-:-:S03]  /*7d40*/  ISETP.NE.U32.AND P0, PT, R30, RZ, PT ;  /* 0x000000ff1e00720c */ /* 0x002fc60003f05070 */
[----:B------:R-:W-:Y:S01]  /*7d50*/  FMUL R12, R11, UR6 ;  /* 0x000000060b0c7c20 */ /* 0x000fe20008400000 */
[----:B------:R-:W-:Y:S01]  /*7d60*/  ISETP.NE.AND.EX P0, PT, R31, RZ, PT, P0 ;  /* 0x000000ff1f00720c */ /* 0x000fe20003f05300 */
[----:B------:R-:W1:Y:S01]  /*7d70*/  LDC R23, c[0x0][0x148] ;  /* 0x00005200ff177b82 */ /* 0x000e620000000800 */
[-CC-:B0-----:R-:W-:Y:S01]  /*7d80*/  SHF.R.U64 R18, R10, R14.reuse, R7.reuse ;  /* 0x0000000e0a127219 */ /* 0x181fe20000001207 */
[----:B------:R0:W4:Y:S01]  /*7d90*/  F2I.U32.TRUNC.NTZ R20, R12 ;  /* 0x0000000c00147305 */ /* 0x000122000020f000 */
[----:B------:R-:W-:Y:S01]  /*7da0*/  SHF.R.U32.HI R7, RZ, R14, R7 ;  /* 0x0000000eff077219 */ /* 0x000fe20000011607 */
[----:B------:R-:W-:-:S04]  /*7db0*/  IMAD.MOV.U32 R11, RZ, RZ, -0x1 ;  /* 0xffffffffff0b7424 */ /* 0x000fc800078e00ff */
[----:B------:R-:W0:Y:S01]  /*7dc0*/  LDC R22, c[0x0][0x600] ;  /* 0x00018000ff167b82 */ /* 0x000e220000000800 */
[-CC-:B--2---:R-:W-:Y:S02]  /*7dd0*/  SHF.R.U64 R16, R18, R26.reuse, R7.reuse ;  /* 0x0000001a12107219 */ /* 0x184fe40000001207 */
[----:B------:R-:W-:-:S05]  /*7de0*/  SHF.R.U32.HI R7, RZ, R26, R7 ;  /* 0x0000001aff077219 */ /* 0x000fca0000011607 */
[----:B------:R-:W2:Y:S01]  /*7df0*/  LDC R29, c[0x0][0x648] ;  /* 0x00019200ff1d7b82 */ /* 0x000ea20000000800 */
[-C--:B---3--:R-:W-:Y:S02]  /*7e00*/  SHF.L.U32 R10, R11, R28.reuse, RZ ;  /* 0x0000001c0b0a7219 */ /* 0x088fe400000006ff */
[--C-:B------:R-:W-:Y:S02]  /*7e10*/  SHF.R.U64 R21, R16, R28, R7.reuse ;  /* 0x0000001c10157219 */ /* 0x100fe40000001207 */
[----:B------:R-:W-:Y:S02]  /*7e20*/  LOP3.LUT R27, RZ, R10, RZ, 0x33, !PT ;  /* 0x0000000aff1b7212 */ /* 0x000fe400078e33ff */
[-C--:B------:R-:W-:Y:S01]  /*7e30*/  SHF.R.U32.HI R11, RZ, R28.reuse, R7 ;  /* 0x0000001cff0b7219 */ /* 0x080fe20000011607 */
[----:B------:R-:W3:Y:S01]  /*7e40*/  LDC R32, c[0x0][0x638] ;  /* 0x00018e00ff207b82 */ /* 0x000ee20000000800 */
[----:B------:R-:W-:Y:S01]  /*7e50*/  SHF.L.U32 R26, R13, R28, RZ ;  /* 0x0000001c0d1a7219 */ /* 0x000fe200000006ff */
[----:B------:R-:W-:-:S06]  /*7e60*/  IMAD.MOV.U32 R10, RZ, RZ, R21 ;  /* 0x000000ffff0a7224 */ /* 0x000fcc00078e0015 */
[----:B------:R-:W0:Y:S01]  /*7e70*/  LDC R33, c[0x0][0x610] ;  /* 0x00018400ff217b82 */ /* 0x000e220000000800 */
[----:B----4-:R-:W-:Y:S05]  /*7e80*/  @!P0 BRA `(.L_x_170) ;  /* 0x0000000000288947 */ /* 0x010fea0003800000 */
[----:B------:R-:W4:Y:S02]  /*7e90*/  LDC R10, c[0x0][0x64c] ;  /* 0x00019300ff0a7b82 */ /* 0x000f240000000800 */
[----:B----4-:R-:W-:-:S05]  /*7ea0*/  IADD3 R7, P0, R21, R10, RZ ;  /* 0x0000000a15077210 */ /* 0x010fca0007f1e0ff */
[----:B------:R-:W-:-:S04]  /*7eb0*/  IMAD.X R17, RZ, RZ, R11, P0 ;  /* 0x000000ffff117224 */ /* 0x000fc800000e060b */
[----:B------:R-:W-:-:S04]  /*7ec0*/  IMAD.WIDE.U32 R10, R17, R30, RZ ;  /* 0x0000001e110a7225 */ /* 0x000fc800078e00ff */
[----:B0-----:R-:W-:-:S04]  /*7ed0*/  IMAD.WIDE.U32 R12, P0, R7, R31, R10 ;  /* 0x0000001f070c7225 */ /* 0x001fc8000780000a */
[----:B------:R-:W-:-:S04]  /*7ee0*/  IMAD.WIDE.U32 R10, R7, R30, RZ ;  /* 0x0000001e070a7225 */ /* 0x000fc800078e00ff */
[----:B------:R-:W-:Y:S01]  /*7ef0*/  IMAD.X R15, RZ, RZ, RZ, P0 ;  /* 0x000000ffff0f7224 */ /* 0x000fe200000e06ff */
[----:B------:R-:W-:Y:S01]  /*7f00*/  IADD3 RZ, P0, R11, R12, RZ ;  /* 0x0000000c0bff7210 */ /* 0x000fe20007f1e0ff */
[----:B------:R-:W-:-:S04]  /*7f10*/  IMAD.MOV.U32 R14, RZ, RZ, R13 ;  /* 0x000000ffff0e7224 */ /* 0x000fc800078e000d */
[----:B------:R-:W-:-:S08]  /*7f20*/  IMAD.WIDE.U32.X R10, R17, R31, R14, P0 ;  /* 0x0000001f110a7225 */ /* 0x000fd000000e040e */
.L_x_170:
[----:B--2---:R-:W-:Y:S01]  /*7f30*/  SHF.R.U64 R7, R10, R29, R11 ;  /* 0x0000001d0a077219 */ /* 0x004fe2000000120b */
[----:B0-----:R-:W-:Y:S01]  /*7f40*/  VIADD R11, R22, 0xffffffff ;  /* 0xffffffff160b7836 */ /* 0x001fe20000000000 */
[----:B------:R-:W-:Y:S01]  /*7f50*/  LOP3.LUT R28, R16, R27, RZ, 0xc0, !PT ;  /* 0x0000001b101c7212 */ /* 0x000fe200078ec0ff */
[----:B------:R-:W-:Y:S02]  /*7f60*/  IMAD.MOV R20, RZ, RZ, -R20 ;  /* 0x000000ffff147224 */ /* 0x000fe400078e0a14 */
[----:B------:R-:W-:Y:S01]  /*7f70*/  IMAD.MOV R10, RZ, RZ, -R7 ;  /* 0x000000ffff0a7224 */ /* 0x000fe200078e0a07 */
[----:B------:R-:W-:Y:S01]  /*7f80*/  LOP3.LUT R18, R18, R11, RZ, 0xc0, !PT ;  /* 0x0000000b12127212 */ /* 0x000fe200078ec0ff */
[----:B------:R-:W-:Y:S02]  /*7f90*/  IMAD R28, R26, R7, R28 ;  /* 0x000000071a1c7224 */ /* 0x000fe400078e021c */
[----:B-1----:R-:W-:Y:S02]  /*7fa0*/  @P2 IMAD R25, R23, R20, R24 ;  /* 0x0000001417192224 */ /* 0x002fe400078e0218 */
[----:B---3--:R-:W-:-:S02]  /*7fb0*/  IMAD R7, R10, R32, R21 ;  /* 0x000000200a077224 */ /* 0x008fc400078e0215 */
[----:B------:R-:W-:Y:S02]  /*7fc0*/  IMAD R28, R28, R33, R25 ;  /* 0x000000211c1c7224 */ /* 0x000fe400078e0219 */
[----:B------:R-:W-:Y:S02]  /*7fd0*/  IMAD R7, R7, R22, R18 ;  /* 0x0000001607077224 */ /* 0x000fe400078e0212 */
[----:B------:R-:W-:-:S03]  /*7fe0*/  IMAD.MOV.U32 R10, RZ, RZ, 0x1 ;  /* 0x00000001ff0a7424 */ /* 0x000fc600078e00ff */
[----:B------:R-:W-:Y:S02]  /*7ff0*/  SEL R11, R7, R28, !P2 ;  /* 0x0000001c070b7207 */ /* 0x000fe40005000000 */
[----:B------:R-:W-:Y:S01]  /*8000*/  SEL R28, R28, R7, !P2 ;  /* 0x000000071c1c7207 */ /* 0x000fe20005000000 */
[----:B------:R-:W-:-:S07]  /*8010*/  IMAD.MOV.U32 R7, RZ, RZ, R19 ;  /* 0x000000ffff077224 */ /* 0x000fce00078e0013 */
.L_x_168:
[----:B------:R-:W-:Y:S01]  /*8020*/  LOP3.LUT P0, RZ, R10, 0xff, RZ, 0xc0, !PT ;  /* 0x000000ff0aff7812 */ /* 0x000fe2000780c0ff */
[----:B------:R-:W-:-:S12]  /*8030*/  IMAD.MOV.U32 R10, RZ, RZ, R28 ;  /* 0x000000ffff0a7224 */ /* 0x000fd800078e001c */
[----:B------:R-:W-:Y:S05]  /*8040*/  @P0 BRA `(.L_x_171) ;  /* 0xffffff9000780947 */ /* 0x000fea000383ffff */
[----:B------:R-:W-:Y:S05]  /*8050*/  EXIT ;  /* 0x000000000000794d */ /* 0x000fea0003800000 */
.L_x_7:
[----:B0-----:R-:W-:Y:S01]  /*8060*/  ULDC.64 UR4, c[0x0][0x650] ;  /* 0x0001940000047ab9 */ /* 0x001fe20000000a00 */
        /* <DEDUP_REMOVED lines=25> */
.L_x_173:
[----:B------:R-:W0:Y:S01]  /*8200*/  LDC.64 R28, c[0x0][0x640] ;  /* 0x00019000ff1c7b82 */ /* 0x000e220000000a00 */
[-CC-:B------:R-:W-:Y:S01]  /*8210*/  SHF.R.U64 R21, R16, R6.reuse, R17.reuse ;  /* 0x0000000610157219 */ /* 0x180fe20000001211 */
[----:B------:R-:W-:Y:S01]  /*8220*/  IMAD.MOV.U32 R31, RZ, RZ, 0x1 ;  /* 0x00000001ff1f7424 */ /* 0x000fe200078e00ff */
[----:B------:R-:W-:Y:S02]  /*8230*/  SHF.R.U32.HI R5, RZ, R6, R17 ;  /* 0x00000006ff057219 */ /* 0x000fe40000011611 */
        /* <DEDUP_REMOVED lines=9> */
[----:B0-----:R-:W-:Y:S01]  /*82d0*/  ISETP.NE.U32.AND P0, PT, R28, RZ, PT ;  /* 0x000000ff1c00720c */ /* 0x001fe20003f05070 */
[----:B------:R-:W-:-:S03]  /*82e0*/  IMAD.MOV.U32 R11, RZ, RZ, -0x1 ;  /* 0xffffffffff0b7424 */ /* 0x000fc600078e00ff */
[----:B------:R-:W-:Y:S02]  /*82f0*/  ISETP.NE.AND.EX P0, PT, R29, RZ, PT, P0 ;  /* 0x000000ff1d00720c */ /* 0x000fe40003f05300 */
[----:B------:R-:W0:Y:S01]  /*8300*/  LDC R24, c[0x0][0x600] ;  /* 0x00018000ff187b82 */ /* 0x000e220000000800 */
[-CC-:B-1----:R-:W-:Y:S02]  /*8310*/  SHF.R.U64 R18, R10, R14.reuse, R5.reuse ;  /* 0x0000000e0a127219 */ /* 0x182fe40000001205 */
[----:B------:R-:W-:-:S05]  /*8320*/  SHF.R.U32.HI R5, RZ, R14, R5 ;  /* 0x0000000eff057219 */ /* 0x000fca0000011605 */
        /* <DEDUP_REMOVED lines=21> */
.L_x_174:
[----:B-1----:R-:W-:Y:S01]  /*8480*/  SHF.R.U64 R6, R10, R25, R11 ;  /* 0x000000190a067219 */ /* 0x002fe2000000120b */
[----:B0-----:R-:W-:Y:S01]  /*8490*/  VIADD R11, R24, 0xffffffff ;  /* 0xffffffff180b7836 */ /* 0x001fe20000000000 */
[----:B------:R-:W-:Y:S01]  /*84a0*/  SHF.L.U32 R9, R31, R26, RZ ;  /* 0x0000001a1f097219 */ /* 0x000fe200000006ff */
[----:B------:R-:W-:Y:S01]  /*84b0*/  @P2 IMAD R12, R13, R20, R8 ;  /* 0x000000140d0c2224 */ /* 0x000fe200078e0208 */
[----:B------:R-:W-:Y:S01]  /*84c0*/  LOP3.LUT R5, R22, R33, RZ, 0xc0, !PT ;  /* 0x0000002116057212 */ /* 0x000fe200078ec0ff */
[----:B------:R-:W-:Y:S01]  /*84d0*/  IMAD.MOV R10, RZ, RZ, -R6 ;  /* 0x000000ffff0a7224 */ /* 0x000fe200078e0a06 */
[----:B------:R-:W-:Y:S01]  /*84e0*/  LOP3.LUT R18, R18, R11, RZ, 0xc0, !PT ;  /* 0x0000000b12127212 */ /* 0x000fe200078ec0ff */
[----:B------:R-:W-:Y:S02]  /*84f0*/  IMAD.MOV.U32 R8, RZ, RZ, 0x1 ;  /* 0x00000001ff087424 */ /* 0x000fe400078e00ff */
[----:B------:R-:W-:Y:S02]  /*8500*/  IMAD R9, R9, R6, R5 ;  /* 0x0000000609097224 */ /* 0x000fe400078e0205 */
[----:B--2---:R-:W-:-:S02]  /*8510*/  IMAD R5, R10, R27, R23 ;  /* 0x0000001b0a057224 */ /* 0x004fc400078e0217 */
[----:B---3--:R-:W-:Y:S02]  /*8520*/  IMAD R6, R9, R30, R12 ;  /* 0x0000001e09067224 */ /* 0x008fe400078e020c */
[----:B------:R-:W-:Y:S01]  /*8530*/  IMAD R9, R5, R24, R18 ;  /* 0x0000001805097224 */ /* 0x000fe200078e0212 */
[----:B------:R-:W-:Y:S01]  /*8540*/  PRMT R5, R8, 0x7610, R5 ;  /* 0x0000761008057816 */ /* 0x000fe20000000005 */
[----:B------:R-:W-:-:S03]  /*8550*/  IMAD.MOV.U32 R16, RZ, RZ, R21 ;  /* 0x000000ffff107224 */ /* 0x000fc600078e0015 */
[----:B------:R-:W-:Y:S02]  /*8560*/  SEL R17, R9, R6, !P2 ;  /* 0x0000000609117207 */ /* 0x000fe40005000000 */
[----:B------:R-:W-:-:S07]  /*8570*/  SEL R6, R6, R9, !P2 ;  /* 0x0000000906067207 */ /* 0x000fce0005000000 */
.L_x_172:
[----:B------:R-:W-:-:S08]  /*8580*/  NOP ;  /* 0x0000000000007918 */ /* 0x000fd00000000000 */
[----:B------:R-:W0:-:S00]  /*8590*/  USETMAXREG.DEALLOC.CTAPOOL 0x28 ;  /* 0x00000028000079c8 */ /* 0x000e0000080e0500 */
[----:B0-----:R-:W-:-:S13]  /*85a0*/  ISETP.NE.AND P0, PT, R7, RZ, PT ;  /* 0x000000ff0700720c */ /* 0x001fda0003f05270 */
[----:B------:R-:W-:Y:S05]  /*85b0*/  @P0 EXIT ;  /* 0x000000000000094d */ /* 0x000fea0003800000 */
[----:B------:R-:W-:Y:S01]  /*85c0*/  LOP3.LUT P0, RZ, R5, 0xff, RZ, 0xc0, !PT ;  /* 0x000000ff05ff7812 */ /* 0x000fe2000780c0ff */
[----:B------:R-:W-:Y:S02]  /*85d0*/  IMAD.MOV.U32 R11, RZ, RZ, 0x1 ;  /* 0x00000001ff0b7424 */ /* 0x000fe400078e00ff */
[----:B------:R-:W-:-:S10]  /*85e0*/  IMAD.MOV.U32 R15, RZ, RZ, RZ ;  /* 0x000000ffff0f7224 */ /* 0x000fd400078e00ff */
[----:B------:R-:W-:Y:S05]  /*85f0*/  @!P0 BRA `(.L_x_175) ;  /* 0x0000000c00788947 */ /* 0x000fea0003800000 */
[----:B------:R-:W0:Y:S01]  /*8600*/  LDC R5, c[0x0][0x28c] ;  /* 0x0000a300ff057b82 */ /* 0x000e220000000800 */
[----:B------:R-:W-:Y:S01]  /*8610*/  UMOV UR14, 0x1 ;  /* 0x00000001000e7882 */ /* 0x000fe20000000000 */
[----:B------:R-:W-:Y:S01]  /*8620*/  ULDC UR9, c[0x0][0xc] ;  /* 0x0000030000097ab9 */ /* 0x000fe20000000800 */
[----:B------:R-:W-:Y:S01]  /*8630*/  ULDC UR12, c[0x0][0x10] ;  /* 0x00000400000c7ab9 */ /* 0x000fe20000000800 */
[----:B------:R-:W-:Y:S01]  /*8640*/  ULDC UR5, c[0x0][0x658] ;  /* 0x0001960000057ab9 */ /* 0x000fe20000000800 */
[----:B------:R-:W-:Y:S01]  /*8650*/  UMOV UR7, 0xffffffff ;  /* 0xffffffff00077882 */ /* 0x000fe20000000000 */
[----:B------:R-:W-:Y:S01]  /*8660*/  BSSY B0, `(.L_x_175) ;  /* 0x00000d7000007945 */ /* 0x000fe20003800000 */
[----:B------:R-:W-:Y:S01]  /*8670*/  USHF.L.U32 UR7, UR7, UR5, URZ ;  /* 0x0000000507077299 */ /* 0x000fe2000800063f */
[----:B------:R-:W1:Y:S01]  /*8680*/  S2UR UR8, SR_CgaCtaId ;  /* 0x00000000000879c3 */ /* 0x000e620000008800 */
[----:B------:R-:W-:Y:S01]  /*8690*/  USHF.L.U32 UR5, UR14, UR5, URZ ;  /* 0x000000050e057299 */ /* 0x000fe2000800063f */
[----:B------:R-:W-:Y:S01]  /*86a0*/  IMAD.MOV.U32 R13, RZ, RZ, 0x1 ;  /* 0x00000001ff0d7424 */ /* 0x000fe200078e00ff */
[----:B------:R-:W-:Y:S01]  /*86b0*/  LOP3.LUT R14, R4, 0x2, RZ, 0xfc, !PT ;  /* 0x00000002040e7812 */ /* 0x000fe200078efcff */
[----:B------:R-:W-:Y:S01]  /*86c0*/  IMAD.MOV.U32 R11, RZ, RZ, 0x1 ;  /* 0x00000001ff0b7424 */ /* 0x000fe200078e00ff */
[----:B------:R-:W-:Y:S01]  /*86d0*/  ULDC UR4, c[0x0][0x600] ;  /* 0x0001800000047ab9 */ /* 0x000fe20000000800 */
[----:B------:R-:W-:Y:S01]  /*86e0*/  IMAD.MOV.U32 R15, RZ, RZ, RZ ;  /* 0x000000ffff0f7224 */ /* 0x000fe200078e00ff */
[----:B------:R-:W-:Y:S01]  /*86f0*/  UMOV UR15, 0x55 ;  /* 0x00000055000f7882 */ /* 0x000fe20000000000 */
[----:B------:R-:W-:-:S02]  /*8700*/  UIADD3 UR4, UR4, -0x1, URZ ;  /* 0xffffffff04047890 */ /* 0x000fc4000fffe03f */
[----:B------:R-:W-:Y:S01]  /*8710*/  ULOP3.LUT UR7, URZ, UR7, URZ, 0x33, !UPT ;  /* 0x000000073f077292 */ /* 0x000fe2000f8e333f */
[----:B------:R-:W-:Y:S01]  /*8720*/  ULDC.64 UR30, c[0x0][0x198] ;  /* 0x00006600001e7ab9 */ /* 0x000fe20000000a00 */
[----:B0-----:R-:W-:-:S05]  /*8730*/  VIADD R5, R5, 0x7f ;  /* 0x0000007f05057836 */ /* 0x001fca0000000000 */
[----:B------:R-:W-:Y:S01]  /*8740*/  SHF.R.S32.HI R8, RZ, 0x1f, R5 ;  /* 0x0000001fff087819 */ /* 0x000fe20000011405 */
[----:B-1----:R-:W-:-:S03]  /*8750*/  ULOP3.LUT UR10, UR8, 0x1, URZ, 0xc0, !UPT ;  /* 0x00000001080a7892 */ /* 0x002fc6000f8ec03f */
[----:B------:R-:W-:Y:S01]  /*8760*/  LEA.HI R8, R8, R5, RZ, 0x7 ;  /* 0x0000000508087211 */ /* 0x000fe200078f38ff */
[----:B------:R-:W-:Y:S02]  /*8770*/  USHF.R.U32.HI UR28, URZ, 0x1, UR8 ;  /* 0x000000013f1c7899 */ /* 0x000fe40008011608 */
[----:B------:R-:W-:Y:S01]  /*8780*/  USHF.L.U32 UR6, UR8, 0x6, URZ ;  /* 0x0000000608067899 */ /* 0x000fe2000800063f */
[----:B------:R-:W-:Y:S01]  /*8790*/  SHF.R.S32.HI R10, RZ, 0x7, R8 ;  /* 0x00000007ff0a7819 */ /* 0x000fe20000011408 */
[----:B------:R-:W-:Y:S02]  /*87a0*/  USHF.L.U32 UR27, UR8, 0xd, URZ ;  /* 0x0000000d081b7899 */ /* 0x000fe4000800063f */
[----:B------:R-:W-:Y:S02]  /*87b0*/  ULOP3.LUT UR8, UR8, 0xfffffffe, URZ, 0xc0, !UPT ;  /* 0xfffffffe08087892 */ /* 0x000fe4000f8ec03f */
[----:B------:R-:W-:Y:S01]  /*87c0*/  UISETP.GT.U32.AND UP0, UPT, UR10, 0xffff, UPT ;  /* 0x0000ffff0a00788c */ /* 0x000fe2000bf04070 */
[----:B------:R-:W-:Y:S01]  /*87d0*/  VIADD R5, R10, 0x1 ;  /* 0x000000010a057836 */ /* 0x000fe20000000000 */
[----:B------:R-:W-:-:S02]  /*87e0*/  USHF.L.U32 UR13, UR14, UR8, URZ ;  /* 0x000000080e0d7299 */ /* 0x000fc4000800063f */
[----:B------:R-:W-:Y:S02]  /*87f0*/  ULOP3.LUT UR11, UR8, 0x1, URZ, 0xfc, !UPT ;  /* 0x00000001080b7892 */ /* 0x000fe4000f8efc3f */
[----:B------:R-:W-:Y:S02]  /*8800*/  UIMAD.WIDE.U32 UR8, UR9, UR12, URZ ;  /* 0x0000000c090872a5 */ /* 0x000fe4000f8e003f */
[----:B------:R-:W-:Y:S01]  /*8810*/  USEL UR10, UR10, 0xffff, !UP0 ;  /* 0x0000ffff0a0a7887 */ /* 0x000fe2000c000000 */
[----:B------:R-:W-:Y:S01]  /*8820*/  ULDC UR12, c[0x0][0x14] ;  /* 0x00000500000c7ab9 */ /* 0x000fe20000000800 */
[----:B------:R-:W-:Y:S02]  /*8830*/  USHF.L.U32 UR11, UR14, UR11, URZ ;  /* 0x0000000b0e0b7299 */ /* 0x000fe4000800063f */
[----:B------:R-:W-:Y:S02]  /*8840*/  UIMAD.WIDE.U32 UR24, UR8, UR12, URZ ;  /* 0x0000000c081872a5 */ /* 0x000fe4000f8e003f */
[----:B------:R-:W-:-:S02]  /*8850*/  UIMAD UR14, UR9, UR12, URZ ;  /* 0x0000000c090e72a4 */ /* 0x000fc4000f8e023f */
[----:B------:R-:W-:Y:S02]  /*8860*/  ULOP3.LUT UR10, UR10, 0xffff, URZ, 0xc0, !UPT ;  /* 0x0000ffff0a0a7892 */ /* 0x000fe4000f8ec03f */
[----:B------:R-:W-:Y:S02]  /*8870*/  ULOP3.LUT UR6, UR6, 0x40, URZ, 0xc0, !UPT ;  /* 0x0000004006067892 */ /* 0x000fe4000f8ec03f */
[----:B------:R-:W-:Y:S02]  /*8880*/  ULOP3.LUT UR13, UR13, UR11, URZ, 0xfc, !UPT ;  /* 0x0000000b0d0d7292 */ /* 0x000fe4000f8efc3f */
[----:B------:R-:W-:Y:S02]  /*8890*/  UIADD3 UR14, UR25, UR14, URZ ;  /* 0x0000000e190e7290 */ /* 0x000fe4000fffe03f */
[----:B------:R-:W-:-:S12]  /*88a0*/  USHF.L.U32 UR15, UR15, UR10, URZ ;  /* 0x0000000a0f0f7299 */ /* 0x000fd8000800063f */
.L_x_186:
[----:B------:R-:W-:-:S03]  /*88b0*/  UMOV UR8, 0xffffffff ;  /* 0xffffffff00087882 */ /* 0x000fc60000000000 */
[----:B------:R-:W-:Y:S05]  /*88c0*/  BRA.DIV UR8, `(.L_x_176) ;  /* 0x0000001208207947 */ /* 0x000fea000b800000 */
[----:B------:R-:W-:-:S13]  /*88d0*/  ELECT P0, URZ, PT ;  /* 0x00000000003f782f */ /* 0x000fda0003800000 */
.L_x_200:
[----:B------:R-:W0:Y:S01]  /*88e0*/  LDC R7, c[0x0][0x28c] ;  /* 0x0000a300ff077b82 */ /* 0x000e220000000800 */
[----:B------:R-:W-:Y:S01]  /*88f0*/  BSSY B1, `(.L_x_177) ;  /* 0x000003b000017945 */ /* 0x000fe20003800000 */
[----:B0-----:R-:W-:-:S13]  /*8900*/  ISETP.LT.OR P0, PT, R7, 0x1, !P0 ;  /* 0x000000010700780c */ /* 0x001fda0004701670 */
[----:B------:R-:W-:Y:S05]  /*8910*/  @P0 BRA `(.L_x_178) ;  /* 0x0000000000e00947 */ /* 0x000fea0003800000 */
[----:B------:R-:W-:Y:S01]  /*8920*/  LEA R9, R6, UR28, 0x2 ;  /* 0x0000001c06097c11 */ /* 0x000fe2000f8e10ff */
[----:B------:R-:W-:Y:S01]  /*8930*/  IMAD.MOV.U32 R21, RZ, RZ, RZ ;  /* 0x000000ffff157224 */ /* 0x000fe200078e00ff */
[----:B------:R-:W-:Y:S01]  /*8940*/  LEA R17, R17, UR6, 0x7 ;  /* 0x0000000611117c11 */ /* 0x000fe2000f8e38ff */
[----:B------:R-:W-:Y:S02]  /*8950*/  IMAD.MOV.U32 R6, RZ, RZ, R5 ;  /* 0x000000ffff067224 */ /* 0x000fe400078e0005 */
[----:B------:R-:W-:Y:S02]  /*8960*/  IMAD.MOV.U32 R7, RZ, RZ, R11 ;  /* 0x000000ffff077224 */ /* 0x000fe400078e000b */
[----:B------:R-:W-:Y:S02]  /*8970*/  IMAD.MOV.U32 R8, RZ, RZ, R15 ;  /* 0x000000ffff087224 */ /* 0x000fe400078e000f */
[----:B------:R-:W-:-:S07]  /*8980*/  IMAD.SHL.U32 R18, R9, 0x20, RZ ;  /* 0x0000002009127824 */ /* 0x000fce00078e00ff */
.L_x_181:
[----:B------:R-:W0:Y:S01]  /*8990*/  S2R R12, SR_CgaCtaId ;  /* 0x00000000000c7919 */ /* 0x000e220000008800 */
[----:B------:R-:W-:Y:S02]  /*89a0*/  MOV R9, 0x400 ;  /* 0x0000040000097802 */ /* 0x000fe40000000f00 */
[----:B------:R-:W-:Y:S02]  /*89b0*/  LOP3.LUT P1, RZ, R0, 0x7f, RZ, 0xc0, !PT ;  /* 0x0000007f00ff7812 */ /* 0x000fe4000782c0ff */
[----:B0-----:R-:W-:Y:S02]  /*89c0*/  LEA R19, R12, R9, 0x18 ;  /* 0x000000090c137211 */ /* 0x001fe400078ec0ff */
[----:B------:R-:W-:-:S09]  /*89d0*/  SHF.L.U32 R9, R7, 0x1f, RZ ;  /* 0x0000001f07097819 */ /* 0x000fd200000006ff */
[----:B------:R-:W0:Y:S01]  /*89e0*/  @!P1 LDC R12, c[0x0][0x500] ;  /* 0x00014000ff0c9b82 */ /* 0x000e220000000800 */
[----:B------:R-:W-:-:S04]  /*89f0*/  IMAD R20, R8, 0x8, R19 ;  /* 0x0000000808147824 */ /* 0x000fc800078e0213 */
[----:B------:R-:W1:Y:S02]  /*8a00*/  SYNCS.PHASECHK.TRANS64.TRYWAIT P0, [R20+URZ+0x38], R9 ;  /* 0x00003809140075a7 */ /* 0x000e64000800017f */
[----:B-1----:R-:W-:Y:S05]  /*8a10*/  @!P0 BRA `(.L_x_179) ;  /* 0x0000000c00ec8947 */ /* 0x002fea0003800000 */
.L_x_201:
[----:B-1----:R-:W-:Y:S01]  /*8a20*/  PRMT R9, R14, 0x9910, RZ ;  /* 0x000099100e097816 */ /* 0x002fe200000000ff */
[----:B0-----:R0:W-:Y:S03]  /*8a30*/  @!P1 SYNCS.ARRIVE.TRANS64 RZ, [R20+URZ], R12 ;  /* 0x0000000c14ff99a7 */ /* 0x0011e6000800003f */
[----:B------:R-:W-:-:S13]  /*8a40*/  ISETP.NE.AND P0, PT, R9, 0x2, PT ;  /* 0x000000020900780c */ /* 0x000fda0003f05270 */
[----:B0-----:R-:W-:Y:S05]  /*8a50*/  @P0 BRA `(.L_x_180) ;  /* 0x0000000000040947 */ /* 0x001fea0003800000 */
[----:B------:R-:W-:Y:S01]  /*8a60*/  BPT.TRAP 0x1 ;  /* 0x000000040000795c */ /* 0x000fe20000300000 */
.L_x_180:
[----:B------:R-:W-:Y:S01]  /*8a70*/  R2UR UR8, R8 ;  /* 0x00000000080872ca */ /* 0x000fe200000e0000 */
[----:B------:R-:W-:Y:S01]  /*8a80*/  VIADD R6, R6, 0xffffffff ;  /* 0xffffffff06067836 */ /* 0x000fe20000000000 */
[----:B------:R-:W-:Y:S01]  /*8a90*/  R2UR UR22, R19 ;  /* 0x00000000131672ca */ /* 0x000fe200000e0000 */
[----:B------:R-:W-:Y:S01]  /*8aa0*/  UIADD3 UR16, UP0, UR30, 0xf0, URZ ;  /* 0x000000f01e107890 */ /* 0x000fe2000ff1e03f */
[----:B------:R-:W-:Y:S01]  /*8ab0*/  R2UR UR23, R18 ;  /* 0x00000000121772ca */ /* 0x000fe200000e0000 */
[----:B------:R-:W-:Y:S01]  /*8ac0*/  UIADD3 UR32, UP1, UR30, 0x1f0, URZ ;  /* 0x000001f01e207890 */ /* 0x000fe2000ff3e03f */
[----:B------:R-:W-:Y:S01]  /*8ad0*/  R2UR UR9, R20 ;  /* 0x00000000140972ca */ /* 0x000fe200000e0000 */
[----:B------:R-:W-:Y:S01]  /*8ae0*/  UIADD3.X UR17, URZ, UR31, URZ, UP0, !UPT ;  /* 0x0000001f3f117290 */ /* 0x000fe200087fe43f */
[----:B------:R-:W-:Y:S01]  /*8af0*/  R2UR UR10, R21 ;  /* 0x00000000150a72ca */ /* 0x000fe200000e0000 */
[----:B------:R-:W-:Y:S01]  /*8b00*/  UPRMT UR20, URZ, 0x5410, UR15 ;  /* 0x000054103f147896 */ /* 0x000fe2000800000f */
[----:B------:R-:W-:Y:S01]  /*8b10*/  R2UR UR12, R16 ;  /* 0x00000000100c72ca */ /* 0x000fe200000e0000 */
[----:B------:R-:W-:Y:S01]  /*8b20*/  VIADD R8, R8, 0x1 ;  /* 0x0000000108087836 */ /* 0x000fe20000000000 */
[----:B------:R-:W-:Y:S01]  /*8b30*/  R2UR UR26, R17 ;  /* 0x00000000111a72ca */ /* 0x000fe200000e0000 */
[----:B------:R-:W-:Y:S01]  /*8b40*/  USHF.L.U32 UR8, UR8, 0xe, URZ ;  /* 0x0000000e08087899 */ /* 0x000fe2000800063f */
[----:B------:R-:W-:Y:S01]  /*8b50*/  ISETP.GT.AND P1, PT, R6, 0x1, PT ;  /* 0x000000010600780c */ /* 0x000fe20003f24270 */
[----:B------:R-:W-:Y:S01]  /*8b60*/  UPRMT UR29, URZ, 0x5410, UR13 ;  /* 0x000054103f1d7896 */ /* 0x000fe2000800000d */
[C---:B------:R-:W-:Y:S01]  /*8b70*/  ISETP.NE.AND P0, PT, R8.reuse, 0x7, PT ;  /* 0x000000070800780c */ /* 0x040fe20003f05270 */
[----:B------:R-:W-:Y:S01]  /*8b80*/  ULEA UR11, UR28, UR8, 0xc ;  /* 0x000000081c0b7291 */ /* 0x000fe2000f8e603f */
[----:B------:R-:W-:Y:S01]  /*8b90*/  VIADD R21, R21, 0x80 ;  /* 0x0000008015157836 */ /* 0x000fe20000000000 */
[----:B------:R-:W-:Y:S01]  /*8ba0*/  ULOP3.LUT UR8, UR8, 0x2000, UR27, 0xf8, !UPT ;  /* 0x0000200008087892 */ /* 0x000fe2000f8ef81b */
[----:B------:R-:W-:Y:S01]  /*8bb0*/  SEL R12, RZ, 0x1, P0 ;  /* 0x00000001ff0c7807 */ /* 0x000fe20000000000 */
[----:B------:R-:W-:Y:S01]  /*8bc0*/  UIADD3 UR21, UR22, 0x180, UR11 ;  /* 0x0000018016157890 */ /* 0x000fe2000fffe00b */
[----:B------:R-:W-:Y:S01]  /*8bd0*/  SEL R8, R8, RZ, P0 ;  /* 0x000000ff08087207 */ /* 0x000fe20000000000 */
[----:B------:R-:W-:Y:S01]  /*8be0*/  UIADD3 UR22, UR22, 0x1c180, UR8 ;  /* 0x0001c18016167890 */ /* 0x000fe2000fffe008 */
[----:B------:R-:W-:Y:S01]  /*8bf0*/  LOP3.LUT R7, R7, R12, RZ, 0x3c, !PT ;  /* 0x0000000c07077212 */ /* 0x000fe200078e3cff */
[----:B------:R-:W-:Y:S01]  /*8c00*/  UIADD3.X UR33, URZ, UR31, URZ, UP1, !UPT ;  /* 0x0000001f3f217290 */ /* 0x000fe20008ffe43f */
[----:B------:R-:W-:Y:S01]  /*8c10*/  UMOV UR18, 0x0 ;  /* 0x0000000000127882 */ /* 0x000fe20000000000 */
[----:B------:R-:W-:Y:S01]  /*8c20*/  UMOV UR19, 0x10000000 ;  /* 0x1000000000137882 */ /* 0x000fe20000000000 */
[----:B------:R-:W-:Y:S01]  /*8c30*/  UMOV UR11, UR23 ;  /* 0x00000017000b7c82 */ /* 0x000fe20008000000 */
[----:B------:R-:W-:-:S02]  /*8c40*/  UMOV UR8, UR21 ;  /* 0x0000001500087c82 */ /* 0x000fc40008000000 */
[----:B------:R0:W-:Y:S02]  /*8c50*/  UTMALDG.3D.MULTICAST [UR8], [UR16], UR20, desc[UR18] ;  /* 0x00001208100073b4 */ /* 0x0001e40008011814 */
[----:B0-----:R-:W-:Y:S01]  /*8c60*/  UMOV UR8, UR22 ;  /* 0x0000001600087c82 */ /* 0x001fe20008000000 */
[----:B------:R-:W-:Y:S02]  /*8c70*/  UMOV UR11, UR26 ;  /* 0x0000001a000b7c82 */ /* 0x000fe40008000000 */
[----:B------:R0:W-:Y:S02]  /*8c80*/  UTMALDG.3D.MULTICAST [UR8], [UR32], UR29, desc[UR18] ;  /* 0x00001208200073b4 */ /* 0x0001e4000801181d */
[----:B0-----:R-:W-:Y:S05]  /*8c90*/  @P1 BRA `(.L_x_181) ;  /* 0xfffffffc003c1947 */ /* 0x001fea000383ffff */
.L_x_178:
[----:B------:R-:W-:Y:S05]  /*8ca0*/  BSYNC B1 ;  /* 0x0000000000017941 */ /* 0x000fea0003800000 */
.L_x_177:
[----:B------:R-:W-:Y:S01]  /*8cb0*/  LOP3.LUT P1, RZ, R13, 0xff, RZ, 0xc0, !PT ;  /* 0x000000ff0dff7812 */ /* 0x000fe2000782c0ff */
[C---:B------:R-:W-:Y:S01]  /*8cc0*/  IMAD.IADD R15, R10.reuse, 0x1, R15 ;  /* 0x000000010a0f7824 */ /* 0x040fe200078e020f */
[----:B------:R-:W-:Y:S01]  /*8cd0*/  ULDC.64 UR8, c[0x0][0x650] ;  /* 0x0001940000087ab9 */ /* 0x000fe20000000a00 */
[C---:B------:R-:W-:Y:S01]  /*8ce0*/  ISETP.GE.U32.AND P3, PT, R10.reuse, 0x7, PT ;  /* 0x000000070a00780c */ /* 0x040fe20003f66070 */
[----:B------:R-:W-:Y:S01]  /*8cf0*/  BSSY B1, `(.L_x_182) ;  /* 0x000006b000017945 */ /* 0x000fe20003800000 */
[C---:B------:R-:W-:Y:S01]  /*8d00*/  IMAD.WIDE.U32 R6, R15.reuse, 0x24924925, RZ ;  /* 0x249249250f067825 */ /* 0x040fe200078e00ff */
[----:B------:R-:W-:Y:S02]  /*8d10*/  ISETP.GT.U32.AND P0, PT, R15, 0x6, PT ;  /* 0x000000060f00780c */ /* 0x000fe40003f04070 */
[----:B------:R-:W-:Y:S01]  /*8d20*/  PRMT R13, RZ, 0x7610, R13 ;  /* 0x00007610ff0d7816 */ /* 0x000fe2000000000d */
[----:B------:R-:W-:Y:S01]  /*8d30*/  IMAD.MOV.U32 R17, RZ, RZ, -0x1 ;  /* 0xffffffffff117424 */ /* 0x000fe200078e00ff */
[----:B------:R-:W-:Y:S01]  /*8d40*/  ISETP.LT.U32.AND P0, PT, R10, 0x7, P0 ;  /* 0x000000070a00780c */ /* 0x000fe20000701070 */
[----:B------:R-:W-:-:S02]  /*8d50*/  IMAD.MOV.U32 R16, RZ, RZ, -0x1 ;  /* 0xffffffffff107424 */ /* 0x000fc400078e00ff */
[----:B------:R-:W0:Y:S01]  /*8d60*/  @P1 S2R R9, SR_CgaCtaId ;  /* 0x0000000000091919 */ /* 0x000e220000008800 */
[----:B------:R-:W-:Y:S02]  /*8d70*/  SEL R6, RZ, 0x1, !P0 ;  /* 0x00000001ff067807 */ /* 0x000fe40004000000 */
[----:B------:R-:W-:Y:S02]  /*8d80*/  IADD3 R2, P0, R2, UR24, RZ ;  /* 0x0000001802027c10 */ /* 0x000fe4000ff1e0ff */
[----:B------:R-:W-:Y:S02]  /*8d90*/  @P1 MOV R8, 0x400 ;  /* 0x0000040000081802 */ /* 0x000fe40000000f00 */
[----:B------:R-:W-:Y:S02]  /*8da0*/  IADD3.X R3, R3, UR14, RZ, P0, !PT ;  /* 0x0000000e03037c10 */ /* 0x000fe400087fe4ff */
[----:B------:R-:W-:Y:S02]  /*8db0*/  ISETP.GE.U32.AND P0, PT, R2, UR8, PT ;  /* 0x0000000802007c0c */ /* 0x000fe4000bf06070 */
[----:B------:R-:W-:-:S02]  /*8dc0*/  LOP3.LUT R11, R11, R6, RZ, 0x3c, !PT ;  /* 0x000000060b0b7212 */ /* 0x000fc400078e3cff */
[----:B------:R-:W-:Y:S02]  /*8dd0*/  ISETP.GE.U32.AND.EX P0, PT, R3, UR9, PT, P0 ;  /* 0x0000000903007c0c */ /* 0x000fe4000bf06100 */
[----:B0-----:R-:W-:Y:S01]  /*8de0*/  @P1 LEA R8, R9, R8, 0x18 ;  /* 0x0000000809081211 */ /* 0x001fe200078ec0ff */
[----:B------:R-:W-:-:S03]  /*8df0*/  IMAD.IADD R9, R15, 0x1, -R7 ;  /* 0x000000010f097824 */ /* 0x000fc600078e0a07 */
[----:B------:R0:W-:Y:S02]  /*8e00*/  @P1 SYNCS.ARRIVE.TRANS64.A1T0 RZ, [R8+URZ+0x88], RZ ;  /* 0x000088ff08ff19a7 */ /* 0x0001e4000810003f */
[----:B------:R-:W-:Y:S02]  /*8e10*/  LEA.HI R9, R9, R7, RZ, 0x1f ;  /* 0x0000000709097211 */ /* 0x000fe400078ff8ff */
[----:B------:R-:W-:Y:S02]  /*8e20*/  PRMT R7, RZ, 0x7610, R7 ;  /* 0x00007610ff077816 */ /* 0x000fe40000000007 */
[----:B------:R-:W-:-:S04]  /*8e30*/  SHF.R.U32.HI R6, RZ, 0x2, R9 ;  /* 0x00000002ff067819 */ /* 0x000fc80000011609 */
[----:B------:R-:W-:Y:S01]  /*8e40*/  @P3 LOP3.LUT R11, R11, 0x1, R6, 0x78, !PT ;  /* 0x000000010b0b3812 */ /* 0x000fe200078e7806 */
[----:B------:R-:W-:Y:S02]  /*8e50*/  IMAD R15, R6, -0x7, R15 ;  /* 0xfffffff9060f7824 */ /* 0x000fe400078e020f */
[----:B------:R-:W-:Y:S01]  /*8e60*/  IMAD.MOV.U32 R6, RZ, RZ, -0x1 ;  /* 0xffffffffff067424 */ /* 0x000fe200078e00ff */
[----:B0-----:R-:W-:Y:S06]  /*8e70*/  @P0 BRA `(.L_x_183) ;  /* 0x0000000400480947 */ /* 0x001fec0003800000 */
[----:B------:R-:W0:Y:S01]  /*8e80*/  S2R R17, SR_CTAID.X ;  /* 0x0000000000117919 */ /* 0x000e220000002500 */
[----:B------:R-:W-:Y:S01]  /*8e90*/  ULDC.64 UR8, c[0x0][0x628] ;  /* 0x00018a0000087ab9 */ /* 0x000fe20000000a00 */
[----:B------:R-:W1:Y:S01]  /*8ea0*/  LDC R18, c[0x0][0x144] ;  /* 0x00005100ff127b82 */ /* 0x000e620000000800 */
[----:B------:R-:W-:Y:S01]  /*8eb0*/  ISETP.NE.U32.AND P0, PT, RZ, UR8, PT ;  /* 0x00000008ff007c0c */ /* 0x000fe2000bf05070 */
[----:B------:R-:W2:Y:S01]  /*8ec0*/  S2R R12, SR_CTAID.Y ;  /* 0x00000000000c7919 */ /* 0x000ea20000002600 */
[----:B------:R-:W-:Y:S01]  /*8ed0*/  ULDC UR10, c[0x0][0x150] ;  /* 0x00005400000a7ab9 */ /* 0x000fe20000000800 */
[----:B------:R-:W-:Y:S01]  /*8ee0*/  ULDC UR11, c[0x0][0x630] ;  /* 0x00018c00000b7ab9 */ /* 0x000fe20000000800 */
[----:B------:R-:W-:Y:S01]  /*8ef0*/  ISETP.NE.AND.EX P0, PT, RZ, UR9, PT, P0 ;  /* 0x00000009ff007c0c */ /* 0x000fe2000bf05300 */
[----:B------:R-:W-:Y:S01]  /*8f00*/  IMAD.MOV.U32 R6, RZ, RZ, R2 ;  /* 0x000000ffff067224 */ /* 0x000fe200078e0002 */
[----:B0-----:R-:W-:-:S05]  /*8f10*/  I2FP.F32.U32 R7, R17 ;  /* 0x0000001100077245 */ /* 0x001fca0000201000 */
[----:B------:R-:W-:Y:S01]  /*8f20*/  FMUL R20, R7, UR10 ;  /* 0x0000000a07147c20 */ /* 0x000fe20008400000 */
[----:B------:R-:W-:-:S05]  /*8f30*/  IMAD.MOV.U32 R7, RZ, RZ, R3 ;  /* 0x000000ffff077224 */ /* 0x000fca00078e0003 */
[----:B--2---:R-:W-:Y:S05]  /*8f40*/  @!P0 BRA `(.L_x_184) ;  /* 0x0000000000288947 */ /* 0x004fea0003800000 */
[----:B------:R-:W-:Y:S02]  /*8f50*/  ULDC UR10, c[0x0][0x634] ;  /* 0x00018d00000a7ab9 */ /* 0x000fe40000000800 */
[----:B------:R-:W-:-:S05]  /*8f60*/  IADD3 R7, P0, R2, UR10, RZ ;  /* 0x0000000a02077c10 */ /* 0x000fca000ff1e0ff */
[----:B------:R-:W-:-:S04]  /*8f70*/  IMAD.X R19, RZ, RZ, R3, P0 ;  /* 0x000000ffff137224 */ /* 0x000fc800000e0603 */
[----:B------:R-:W-:-:S04]  /*8f80*/  IMAD.WIDE.U32 R8, R19, UR8, RZ ;  /* 0x0000000813087c25 */ /* 0x000fc8000f8e00ff */
[----:B------:R-:W-:-:S04]  /*8f90*/  IMAD.WIDE.U32 R8, P0, R7, UR9, R8 ;  /* 0x0000000907087c25 */ /* 0x000fc8000f800008 */
[----:B------:R-:W-:-:S04]  /*8fa0*/  IMAD.WIDE.U32 R6, R7, UR8, RZ ;  /* 0x0000000807067c25 */ /* 0x000fc8000f8e00ff */
[----:B------:R-:W-:Y:S01]  /*8fb0*/  IMAD.MOV.U32 R6, RZ, RZ, R9 ;  /* 0x000000ffff067224 */ /* 0x000fe200078e0009 */
[----:B------:R-:W-:Y:S01]  /*8fc0*/  IADD3 RZ, P1, R7, R8, RZ ;  /* 0x0000000807ff7210 */ /* 0x000fe20007f3e0ff */
[----:B------:R-:W-:-:S04]  /*8fd0*/  IMAD.X R7, RZ, RZ, RZ, P0 ;  /* 0x000000ffff077224 */ /* 0x000fc800000e06ff */
[----:B------:R-:W-:-:S08]  /*8fe0*/  IMAD.WIDE.U32.X R6, R19, UR9, R6, P1 ;  /* 0x0000000913067c25 */ /* 0x000fd000088e0406 */
.L_x_184:
[--C-:B------:R-:W-:Y:S01]  /*8ff0*/  SHF.R.U64 R16, R6, UR11, R7.reuse ;  /* 0x0000000b06107c19 */ /* 0x100fe20008001207 */
[----:B------:R-:W0:Y:S01]  /*9000*/  F2I.U32.TRUNC.NTZ R20, R20 ;  /* 0x0000001400147305 */ /* 0x000e22000020f000 */
[----:B------:R-:W-:Y:S01]  /*9010*/  SHF.R.U32.HI R6, RZ, UR11, R7 ;  /* 0x0000000bff067c19 */ /* 0x000fe20008011607 */
[----:B------:R-:W-:Y:S01]  /*9020*/  ULDC.64 UR8, c[0x0][0x620] ;  /* 0x0001880000087ab9 */ /* 0x000fe20000000a00 */
[----:B------:R-:W-:Y:S01]  /*9030*/  IADD3 R9, P0, RZ, -R16, RZ ;  /* 0x80000010ff097210 */ /* 0x000fe20007f1e0ff */
[----:B------:R-:W-:Y:S01]  /*9040*/  ULDC.64 UR10, c[0x0][0x640] ;  /* 0x00019000000a7ab9 */ /* 0x000fe20000000a00 */
[----:B------:R-:W2:Y:S03]  /*9050*/  LDC R21, c[0x0][0x148] ;  /* 0x00005200ff157b82 */ /* 0x000ea60000000800 */
[----:B------:R-:W-:Y:S01]  /*9060*/  IMAD.X R6, RZ, RZ, ~R6, P0 ;  /* 0x000000ffff067224 */ /* 0x000fe200000e0e06 */
[----:B------:R-:W-:-:S03]  /*9070*/  ISETP.NE.U32.AND P0, PT, RZ, UR10, PT ;  /* 0x0000000aff007c0c */ /* 0x000fc6000bf05070 */
[----:B------:R-:W-:Y:S01]  /*9080*/  IMAD R8, R6, UR8, RZ ;  /* 0x0000000806087c24 */ /* 0x000fe2000f8e02ff */
[----:B------:R-:W-:Y:S01]  /*9090*/  ISETP.NE.AND.EX P0, PT, RZ, UR11, PT, P0 ;  /* 0x0000000bff007c0c */ /* 0x000fe2000bf05300 */
[----:B------:R-:W-:Y:S01]  /*90a0*/  IMAD.WIDE.U32 R6, R9, UR8, R2 ;  /* 0x0000000809067c25 */ /* 0x000fe2000f8e0002 */
[----:B------:R-:W-:-:S03]  /*90b0*/  ULDC UR8, c[0x0][0x618] ;  /* 0x0001860000087ab9 */ /* 0x000fc60000000800 */
[----:B------:R-:W-:Y:S01]  /*90c0*/  IMAD R9, R9, UR9, R8 ;  /* 0x0000000909097c24 */ /* 0x000fe2000f8e0208 */
[----:B------:R-:W-:Y:S01]  /*90d0*/  ULDC UR9, c[0x0][0x154] ;  /* 0x0000550000097ab9 */ /* 0x000fe20000000800 */
[----:B0-----:R-:W-:Y:S02]  /*90e0*/  IMAD.MOV R8, RZ, RZ, -R20 ;  /* 0x000000ffff087224 */ /* 0x001fe400078e0a14 */
[----:B------:R-:W-:Y:S02]  /*90f0*/  IMAD.IADD R7, R7, 0x1, R9 ;  /* 0x0000000107077824 */ /* 0x000fe400078e0209 */
[----:B-1----:R-:W-:Y:S01]  /*9100*/  IMAD R17, R18, R8, R17 ;  /* 0x0000000812117224 */ /* 0x002fe200078e0211 */
[----:B------:R-:W-:Y:S02]  /*9110*/  I2FP.F32.U32 R8, R12 ;  /* 0x0000000c00087245 */ /* 0x000fe40000201000 */
[--C-:B------:R-:W-:Y:S02]  /*9120*/  SHF.R.U64 R18, R6, UR8, R7.reuse ;  /* 0x0000000806127c19 */ /* 0x100fe40008001207 */
[----:B------:R-:W-:Y:S01]  /*9130*/  SHF.R.U32.HI R7, RZ, UR8, R7 ;  /* 0x00000008ff077c19 */ /* 0x000fe20008011607 */
[----:B------:R-:W-:Y:S01]  /*9140*/  FMUL R8, R8, UR9 ;  /* 0x0000000908087c20 */ /* 0x000fe20008400000 */
[----:B------:R-:W-:-:S02]  /*9150*/  ULDC UR8, c[0x0][0x608] ;  /* 0x0001820000087ab9 */ /* 0x000fc40000000800 */
[--C-:B------:R-:W-:Y:S01]  /*9160*/  SHF.R.U64 R20, R18, UR8, R7.reuse ;  /* 0x0000000812147c19 */ /* 0x100fe20008001207 */
[----:B------:R0:W1:Y:S01]  /*9170*/  F2I.U32.TRUNC.NTZ R22, R8 ;  /* 0x0000000800167305 */ /* 0x000062000020f000 */
[----:B------:R-:W-:Y:S01]  /*9180*/  SHF.R.U32.HI R7, RZ, UR8, R7 ;  /* 0x00000008ff077c19 */ /* 0x000fe20008011607 */
[----:B------:R-:W-:-:S03]  /*9190*/  ULDC UR8, c[0x0][0x658] ;  /* 0x0001960000087ab9 */ /* 0x000fc60000000800 */
[--C-:B------:R-:W-:Y:S02]  /*91a0*/  SHF.R.U64 R19, R20, UR8, R7.reuse ;  /* 0x0000000814137c19 */ /* 0x100fe40008001207 */
[----:B------:R-:W-:-:S03]  /*91b0*/  SHF.R.U32.HI R23, RZ, UR8, R7 ;  /* 0x00000008ff177c19 */ /* 0x000fc60008011607 */
[----:B------:R-:W-:Y:S02]  /*91c0*/  IMAD.MOV.U32 R6, RZ, RZ, R19 ;  /* 0x000000ffff067224 */ /* 0x000fe400078e0013 */
[----:B------:R-:W-:Y:S01]  /*91d0*/  IMAD.MOV.U32 R7, RZ, RZ, R23 ;  /* 0x000000ffff077224 */ /* 0x000fe200078e0017 */
[----:B0-----:R-:W-:Y:S06]  /*91e0*/  @!P0 BRA `(.L_x_185) ;  /* 0x0000000000288947 */ /* 0x001fec0003800000 */
        /* <DEDUP_REMOVED lines=10> */
.L_x_185:
[----:B------:R-:W-:Y:S01]  /*9290*/  ULDC UR8, c[0x0][0x648] ;  /* 0x0001920000087ab9 */ /* 0x000fe20000000800 */
[----:B-1----:R-:W-:Y:S01]  /*92a0*/  IMAD.MOV R22, RZ, RZ, -R22 ;  /* 0x000000ffff167224 */ /* 0x002fe200078e0a16 */
[----:B------:R-:W-:Y:S01]  /*92b0*/  SHF.R.U64 R7, R6, UR8, R7 ;  /* 0x0000000806077c19 */ /* 0x000fe20008001207 */
[----:B------:R-:W-:Y:S01]  /*92c0*/  ULDC UR8, c[0x0][0x638] ;  /* 0x00018e0000087ab9 */ /* 0x000fe20000000800 */
[----:B------:R-:W-:Y:S01]  /*92d0*/  LOP3.LUT R6, R20, UR7, RZ, 0xc0, !PT ;  /* 0x0000000714067c12 */ /* 0x000fe2000f8ec0ff */
[----:B--2---:R-:W-:Y:S01]  /*92e0*/  @P2 IMAD R17, R21, R22, R12 ;  /* 0x0000001615112224 */ /* 0x004fe200078e020c */
[----:B------:R-:W-:Y:S01]  /*92f0*/  LOP3.LUT R18, R18, UR4, RZ, 0xc0, !PT ;  /* 0x0000000412127c12 */ /* 0x000fe2000f8ec0ff */
[----:B------:R-:W-:Y:S01]  /*9300*/  IMAD.MOV R8, RZ, RZ, -R7 ;  /* 0x000000ffff087224 */ /* 0x000fe200078e0a07 */
[----:B------:R-:W-:Y:S01]  /*9310*/  ULDC UR9, c[0x0][0x610] ;  /* 0x0001840000097ab9 */ /* 0x000fe20000000800 */
[----:B------:R-:W-:Y:S02]  /*9320*/  IMAD R6, R7, UR5, R6 ;  /* 0x0000000507067c24 */ /* 0x000fe4000f8e0206 */
[----:B------:R-:W-:Y:S01]  /*9330*/  IMAD R19, R8, UR8, R19 ;  /* 0x0000000808137c24 */ /* 0x000fe2000f8e0213 */
[----:B------:R-:W-:Y:S01]  /*9340*/  ULDC UR8, c[0x0][0x600] ;  /* 0x0001800000087ab9 */ /* 0x000fe20000000800 */
[----:B------:R-:W-:-:S02]  /*9350*/  IMAD R6, R6, UR9, R17 ;  /* 0x0000000906067c24 */ /* 0x000fc4000f8e0211 */
[----:B------:R-:W-:Y:S02]  /*9360*/  IMAD R19, R19, UR8, R18 ;  /* 0x0000000813137c24 */ /* 0x000fe4000f8e0212 */
[----:B------:R-:W-:-:S03]  /*9370*/  IMAD.MOV.U32 R7, RZ, RZ, 0x1 ;  /* 0x00000001ff077424 */ /* 0x000fc600078e00ff */
[----:B------:R-:W-:Y:S02]  /*9380*/  SEL R17, R19, R6, !P2 ;  /* 0x0000000613117207 */ /* 0x000fe40005000000 */
[----:B------:R-:W-:-:S07]  /*9390*/  SEL R6, R6, R19, !P2 ;  /* 0x0000001306067207 */ /* 0x000fce0005000000 */
.L_x_183:
[----:B------:R-:W-:Y:S05]  /*93a0*/  BSYNC B1 ;  /* 0x0000000000017941 */ /* 0x000fea0003800000 */
.L_x_182:
[----:B------:R-:W-:-:S13]  /*93b0*/  LOP3.LUT P0, RZ, R7, 0xff, RZ, 0xc0, !PT ;  /* 0x000000ff07ff7812 */ /* 0x000fda000780c0ff */
[----:B------:R-:W-:Y:S05]  /*93c0*/  @P0 BRA `(.L_x_186) ;  /* 0xfffffff400380947 */ /* 0x000fea000383ffff */
[----:B------:R-:W-:Y:S05]  /*93d0*/  BSYNC B0 ;  /* 0x0000000000007941 */ /* 0x000fea0003800000 */
.L_x_175:
[----:B------:R-:W-:-:S03]  /*93e0*/  UMOV UR8, 0xffffffff ;  /* 0xffffffff00087882 */ /* 0x000fc60000000000 */
[----:B------:R-:W-:Y:S05]  /*93f0*/  BRA.DIV UR8, `(.L_x_187) ;  /* 0x0000000608887947 */ /* 0x000fea000b800000 */
[----:B------:R-:W-:-:S13]  /*9400*/  ELECT P0, URZ, PT ;  /* 0x00000000003f782f */ /* 0x000fda0003800000 */
.L_x_204:
[----:B------:R-:W-:Y:S04]  /*9410*/  BSSY B0, `(.L_x_188) ;  /* 0x0000046000007945 */ /* 0x000fe80003800000 */
[----:B------:R-:W-:Y:S05]  /*9420*/  @!P0 BRA `(.L_x_189) ;  /* 0x0000000400108947 */ /* 0x000fea0003800000 */
[----:B------:R-:W-:-:S04]  /*9430*/  LOP3.LUT R4, R4, 0x2, RZ, 0xfc, !PT ;  /* 0x0000000204047812 */ /* 0x000fc800078efcff */
[----:B------:R-:W-:-:S13]  /*9440*/  ISETP.NE.AND P0, PT, R4, 0x3, PT ;  /* 0x000000030400780c */ /* 0x000fda0003f05270 */
[----:B------:R-:W-:Y:S05]  /*9450*/  @!P0 BRA `(.L_x_190) ;  /* 0x0000000000048947 */ /* 0x000fea0003800000 */
[----:B------:R-:W-:Y:S01]  /*9460*/  BPT.TRAP 0x1 ;  /* 0x000000040000795c */ /* 0x000fe20000300000 */
.L_x_190:
[----:B------:R-:W0:Y:S01]  /*9470*/  S2R R3, SR_CgaCtaId ;  /* 0x0000000000037919 */ /* 0x000e220000008800 */
[----:B------:R-:W-:-:S04]  /*9480*/  MOV R0, 0x400 ;  /* 0x0000040000007802 */ /* 0x000fc80000000f00 */
[----:B0-----:R-:W-:Y:S02]  /*9490*/  LEA R0, R3, R0, 0x18 ;  /* 0x0000000003007211 */ /* 0x001fe400078ec0ff */
[----:B------:R-:W-:-:S03]  /*94a0*/  SHF.L.U32 R3, R11, 0x1f, RZ ;  /* 0x0000001f0b037819 */ /* 0x000fc600000006ff */
[----:B------:R-:W-:-:S04]  /*94b0*/  VIADD R0, R0, 0x38 ;  /* 0x0000003800007836 */ /* 0x000fc80000000000 */
[C---:B------:R-:W-:Y:S02]  /*94c0*/  IMAD R6, R15.reuse, 0x8, R0 ;  /* 0x000000080f067824 */ /* 0x040fe400078e0200 */
[----:B------:R-:W-:Y:S02]  /*94d0*/  VIADD R15, R15, 0x1 ;  /* 0x000000010f0f7836 */ /* 0x000fe40000000000 */
[----:B------:R-:W0:Y:S03]  /*94e0*/  SYNCS.PHASECHK.TRANS64.TRYWAIT P0, [R6+URZ], R3 ;  /* 0x00000003060075a7 */ /* 0x000e26000800017f */
[----:B------:R-:W-:-:S04]  /*94f0*/  ISETP.NE.AND P1, PT, R15, 0x7, PT ;  /* 0x000000070f00780c */ /* 0x000fc80003f25270 */
[----:B------:R-:W-:Y:S02]  /*9500*/  SEL R2, RZ, 0x1, P1 ;  /* 0x00000001ff027807 */ /* 0x000fe40000800000 */
[----:B------:R-:W-:Y:S02]  /*9510*/  SEL R15, R15, RZ, P1 ;  /* 0x000000ff0f0f7207 */ /* 0x000fe40000800000 */
[----:B------:R-:W-:-:S03]  /*9520*/  LOP3.LUT R8, R11, R2, RZ, 0x3c, !PT ;  /* 0x000000020b087212 */ /* 0x000fc600078e3cff */
[----:B------:R-:W-:Y:S01]  /*9530*/  IMAD R7, R15, 0x8, R0 ;  /* 0x000000080f077824 */ /* 0x000fe200078e0200 */
[----:B------:R-:W-:Y:S01]  /*9540*/  SHF.L.U32 R4, R8, 0x1f, RZ ;  /* 0x0000001f08047819 */ /* 0x000fe200000006ff */
[----:B0-----:R-:W-:Y:S06]  /*9550*/  @!P0 BRA `(.L_x_191) ;  /* 0x0000000400508947 */ /* 0x001fec0003800000 */
.L_x_205:
[----:B------:R-:W1:Y:S01]  /*9560*/  SYNCS.PHASECHK.TRANS64.TRYWAIT P0, [R7+URZ], R4 ;  /* 0x00000004070075a7 */ /* 0x000e62000800017f */
[----:B------:R-:W-:-:S05]  /*9570*/  VIADD R2, R15, 0x1 ;  /* 0x000000010f027836 */ /* 0x000fca0000000000 */
[----:B------:R-:W-:-:S04]  /*9580*/  ISETP.NE.AND P1, PT, R2, 0x7, PT ;  /* 0x000000070200780c */ /* 0x000fc80003f25270 */
[----:B0-----:R-:W-:Y:S02]  /*9590*/  SEL R3, RZ, 0x1, P1 ;  /* 0x00000001ff037807 */ /* 0x001fe40000800000 */
[----:B------:R-:W-:Y:S02]  /*95a0*/  SEL R9, R2, RZ, P1 ;  /* 0x000000ff02097207 */ /* 0x000fe40000800000 */
[----:B------:R-:W-:-:S03]  /*95b0*/  LOP3.LUT R8, R8, R3, RZ, 0x3c, !PT ;  /* 0x0000000308087212 */ /* 0x000fc600078e3cff */
[----:B------:R-:W-:Y:S01]  /*95c0*/  IMAD R6, R9, 0x8, R0 ;  /* 0x0000000809067824 */ /* 0x000fe200078e0200 */
[----:B------:R-:W-:Y:S01]  /*95d0*/  SHF.L.U32 R5, R8, 0x1f, RZ ;  /* 0x0000001f08057819 */ /* 0x000fe200000006ff */
[----:B-1----:R-:W-:Y:S06]  /*95e0*/  @!P0 BRA `(.L_x_192) ;  /* 0x0000000400408947 */ /* 0x002fec0003800000 */
.L_x_206:
[----:B------:R-:W1:Y:S01]  /*95f0*/  SYNCS.PHASECHK.TRANS64.TRYWAIT P0, [R6+URZ], R5 ;  /* 0x00000005060075a7 */ /* 0x000e62000800017f */
[----:B------:R-:W-:-:S05]  /*9600*/  VIADD R2, R9, 0x1 ;  /* 0x0000000109027836 */ /* 0x000fca0000000000 */
[----:B------:R-:W-:-:S04]  /*9610*/  ISETP.NE.AND P1, PT, R2, 0x7, PT ;  /* 0x000000070200780c */ /* 0x000fc80003f25270 */
[----:B------:R-:W-:Y:S02]  /*9620*/  SEL R3, RZ, 0x1, P1 ;  /* 0x00000001ff037807 */ /* 0x000fe40000800000 */
[----:B0-----:R-:W-:Y:S02]  /*9630*/  SEL R7, R2, RZ, P1 ;  /* 0x000000ff02077207 */ /* 0x001fe40000800000 */
[----:B------:R-:W-:-:S03]  /*9640*/  LOP3.LUT R8, R8, R3, RZ, 0x3c, !PT ;  /* 0x0000000308087212 */ /* 0x000fc600078e3cff */
[----:B------:R-:W-:Y:S01]  /*9650*/  IMAD R9, R7, 0x8, R0 ;  /* 0x0000000807097824 */ /* 0x000fe200078e0200 */
[----:B------:R-:W-:Y:S01]  /*9660*/  SHF.L.U32 R4, R8, 0x1f, RZ ;  /* 0x0000001f08047819 */ /* 0x000fe200000006ff */
[----:B-1----:R-:W-:Y:S06]  /*9670*/  @!P0 BRA `(.L_x_193) ;  /* 0x0000000400308947 */ /* 0x002fec0003800000 */
.L_x_207:
[----:B------:R-:W1:Y:S01]  /*9680*/  SYNCS.PHASECHK.TRANS64.TRYWAIT P0, [R9+URZ], R4 ;  /* 0x00000004090075a7 */ /* 0x000e62000800017f */
[----:B------:R-:W-:-:S05]  /*9690*/  VIADD R2, R7, 0x1 ;  /* 0x0000000107027836 */ /* 0x000fca0000000000 */
[----:B------:R-:W-:-:S04]  /*96a0*/  ISETP.NE.AND P1, PT, R2, 0x7, PT ;  /* 0x000000070200780c */ /* 0x000fc80003f25270 */
[----:B------:R-:W-:Y:S02]  /*96b0*/  SEL R3, RZ, 0x1, P1 ;  /* 0x00000001ff037807 */ /* 0x000fe40000800000 */
[----:B------:R-:W-:Y:S02]  /*96c0*/  SEL R7, R2, RZ, P1 ;  /* 0x000000ff02077207 */ /* 0x000fe40000800000 */
[----:B------:R-:W-:-:S03]  /*96d0*/  LOP3.LUT R8, R8, R3, RZ, 0x3c, !PT ;  /* 0x0000000308087212 */ /* 0x000fc600078e3cff */
[----:B------:R-:W-:Y:S01]  /*96e0*/  IMAD R10, R7, 0x8, R0 ;  /* 0x00000008070a7824 */ /* 0x000fe200078e0200 */
[----:B0-----:R-:W-:Y:S01]  /*96f0*/  SHF.L.U32 R5, R8, 0x1f, RZ ;  /* 0x0000001f08057819 */ /* 0x001fe200000006ff */
[----:B-1----:R-:W-:Y:S06]  /*9700*/  @!P0 BRA `(.L_x_194) ;  /* 0x0000000400208947 */ /* 0x002fec0003800000 */
.L_x_208:
[----:B------:R-:W1:Y:S01]  /*9710*/  SYNCS.PHASECHK.TRANS64.TRYWAIT P0, [R10+URZ], R5 ;  /* 0x000000050a0075a7 */ /* 0x000e62000800017f */
[----:B------:R-:W-:-:S05]  /*9720*/  VIADD R2, R7, 0x1 ;  /* 0x0000000107027836 */ /* 0x000fca0000000000 */
[----:B------:R-:W-:-:S04]  /*9730*/  ISETP.NE.AND P1, PT, R2, 0x7, PT ;  /* 0x000000070200780c */ /* 0x000fc80003f25270 */
[----:B------:R-:W-:Y:S02]  /*9740*/  SEL R3, RZ, 0x1, P1 ;  /* 0x00000001ff037807 */ /* 0x000fe40000800000 */
[----:B------:R-:W-:Y:S02]  /*9750*/  SEL R7, R2, RZ, P1 ;  /* 0x000000ff02077207 */ /* 0x000fe40000800000 */
[----:B0-----:R-:W-:-:S03]  /*9760*/  LOP3.LUT R9, R8, R3, RZ, 0x3c, !PT ;  /* 0x0000000308097212 */ /* 0x001fc600078e3cff */
[----:B------:R-:W-:Y:S01]  /*9770*/  IMAD R11, R7, 0x8, R0 ;  /* 0x00000008070b7824 */ /* 0x000fe200078e0200 */
[----:B------:R-:W-:Y:S01]  /*9780*/  SHF.L.U32 R6, R9, 0x1f, RZ ;  /* 0x0000001f09067819 */ /* 0x000fe200000006ff */
[----:B-1----:R-:W-:Y:S06]  /*9790*/  @!P0 BRA `(.L_x_195) ;  /* 0x0000000400108947 */ /* 0x002fec0003800000 */
.L_x_209:
[----:B------:R-:W1:Y:S01]  /*97a0*/  SYNCS.PHASECHK.TRANS64.TRYWAIT P0, [R11+URZ], R6 ;  /* 0x000000060b0075a7 */ /* 0x000e62000800017f */
[----:B------:R-:W-:-:S05]  /*97b0*/  VIADD R2, R7, 0x1 ;  /* 0x0000000107027836 */ /* 0x000fca0000000000 */
[----:B------:R-:W-:-:S04]  /*97c0*/  ISETP.NE.AND P1, PT, R2, 0x7, PT ;  /* 0x000000070200780c */ /* 0x000fc80003f25270 */
[----:B------:R-:W-:Y:S02]  /*97d0*/  SEL R4, RZ, 0x1, P1 ;  /* 0x00000001ff047807 */ /* 0x000fe40000800000 */
[----:B------:R-:W-:Y:S02]  /*97e0*/  SEL R3, R2, RZ, P1 ;  /* 0x000000ff02037207 */ /* 0x000fe40000800000 */
[----:B------:R-:W-:Y:S01]  /*97f0*/  LOP3.LUT R4, R9, R4, RZ, 0x3c, !PT ;  /* 0x0000000409047212 */ /* 0x000fe200078e3cff */
[----:B-1----:R-:W-:Y:S06]  /*9800*/  @!P0 BRA `(.L_x_196) ;  /* 0x0000000400088947 */ /* 0x002fec0003800000 */
.L_x_210:
[----:B------:R-:W-:Y:S01]  /*9810*/  IMAD R3, R3, 0x8, R0 ;  /* 0x0000000803037824 */ /* 0x000fe200078e0200 */
[----:B------:R-:W-:-:S07]  /*9820*/  SHF.L.U32 R0, R4, 0x1f, RZ ;  /* 0x0000001f04007819 */ /* 0x000fce00000006ff */
.L_x_197:
[----:B--2---:R2:W3:Y:S02]  /*9830*/  SYNCS.PHASECHK.TRANS64.TRYWAIT P0, [R3+URZ], R0 ;  /* 0x00000000030075a7 */ /* 0x0044e4000800017f */
[----:B---3--:R-:W-:Y:S05]  /*9840*/  @!P0 NANOSLEEP.SYNCS 0x989680 ;  /* 0x009896800000895d */ /* 0x008fea0003900000 */
[----:B------:R-:W3:Y:S02]  /*9850*/  @!P0 SYNCS.PHASECHK.TRANS64 P0, [R3+URZ], R0 ;  /* 0x00000000030085a7 */ /* 0x000ee4000800007f */
[----:B---3--:R-:W-:Y:S05]  /*9860*/  @!P0 BRA `(.L_x_197) ;  /* 0xfffffffc00f08947 */ /* 0x008fea000383ffff */
.L_x_189:
[----:B------:R-:W-:Y:S05]  /*9870*/  BSYNC B0 ;  /* 0x0000000000007941 */ /* 0x000fea0003800000 */
.L_x_188:
[----:B------:R-:W-:Y:S05]  /*9880*/  EXIT ;  /* 0x000000000000794d */ /* 0x000fea0003800000 */
.L_x_21:
[----:B-1----:R-:W-:-:S04]  /*9890*/  IMAD.U32 R13, RZ, RZ, UR6 ;  /* 0x00000006ff0d7e24 */ /* 0x002fc8000f8e00ff */
[----:B------:R1:W4:Y:S03]  /*98a0*/  SYNCS.PHASECHK.TRANS64.TRYWAIT P0, [R13+URZ], R12 ;  /* 0x0000000c0d0075a7 */ /* 0x000326000800017f */
[----:B----4-:R-:W-:Y:S05]  /*98b0*/  @!P0 NANOSLEEP.SYNCS 0x989680 ;  /* 0x009896800000895d */ /* 0x010fea0003900000 */
[----:B------:R-:W4:Y:S02]  /*98c0*/  @!P0 SYNCS.PHASECHK.TRANS64 P0, [R13+URZ], R12 ;  /* 0x0000000c0d0085a7 */ /* 0x000f24000800007f */
[----:B----4-:R-:W-:Y:S05]  /*98d0*/  @!P0 BRA `(.L_x_21) ;  /* 0xfffffffc00ec8947 */ /* 0x010fea000383ffff */
[----:B------:R-:W-:Y:S05]  /*98e0*/  BRA `(.L_x_20) ;  /* 0xffffff7c00dc7947 */ /* 0x000fea000383ffff */
.L_x_27:
[----:B-1----:R-:W-:-:S04]  /*98f0*/  IMAD.U32 R145, RZ, RZ, UR12 ;  /* 0x0000000cff917e24 */ /* 0x002fc8000f8e00ff */
[----:B------:R1:W4:Y:S03]  /*9900*/  SYNCS.PHASECHK.TRANS64.TRYWAIT P0, [R145+URZ], R140 ;  /* 0x0000008c910075a7 */ /* 0x000326000800017f */
[----:B----4-:R-:W-:Y:S05]  /*9910*/  @!P0 NANOSLEEP.SYNCS 0x989680 ;  /* 0x009896800000895d */ /* 0x010fea0003900000 */
[----:B------:R-:W4:Y:S02]  /*9920*/  @!P0 SYNCS.PHASECHK.TRANS64 P0, [R145+URZ], R140 ;  /* 0x0000008c910085a7 */ /* 0x000f24000800007f */
[----:B----4-:R-:W-:Y:S05]  /*9930*/  @!P0 BRA `(.L_x_27) ;  /* 0xfffffffc00ec8947 */ /* 0x010fea000383ffff */
[----:B------:R-:W-:Y:S05]  /*9940*/  BRA `(.L_x_26) ;  /* 0xffffff8800507947 */ /* 0x000fea000383ffff */
.L_x_176:
[----:B------:R-:W-:Y:S01]  /*9950*/  BSSY B1, `(.L_x_198) ;  /* 0x0000006000017945 */ /* 0x000fe20003800000 */
[----:B------:R-:W-:-:S07]  /*9960*/  IMAD.MOV.U32 R7, RZ, RZ, -0x1 ;  /* 0xffffffffff077424 */ /* 0x000fce00078e00ff */
[----:B------:R-:W-:Y:S05]  /*9970*/  WARPSYNC.COLLECTIVE R7, `(.L_x_199) ;  /* 0x00000000070c7348 */ /* 0x000fea0003c00000 */
[----:B------:R-:W-:Y:S02]  /*9980*/  ELECT P0, UR62, PT ;  /* 0x00000000003e782f */ /* 0x000fe40003800000 */
[----:B------:R-:W-:Y:S01]  /*9990*/  MOV R7, UR62 ;  /* 0x0000003e00077c02 */ /* 0x000fe20008000f00 */
[----:B------:R-:W-:Y:S10]  /*99a0*/  ENDCOLLECTIVE ;  /* 0x000000000000791b */ /* 0x000ff40003800000 */
.L_x_199:
[----:B------:R-:W-:Y:S05]  /*99b0*/  BSYNC B1 ;  /* 0x0000000000017941 */ /* 0x000fea0003800000 */
.L_x_198:
[----:B------:R-:W-:Y:S05]  /*99c0*/  BRA `(.L_x_200) ;  /* 0xffffffec00c47947 */ /* 0x000fea000383ffff */
.L_x_179:
[----:B-1----:R1:W2:Y:S02]  /*99d0*/  SYNCS.PHASECHK.TRANS64.TRYWAIT P0, [R20+URZ+0x38], R9 ;  /* 0x00003809140075a7 */ /* 0x0022a4000800017f */
[----:B--2---:R-:W-:Y:S05]  /*99e0*/  @!P0 NANOSLEEP.SYNCS 0x989680 ;  /* 0x009896800000895d */ /* 0x004fea0003900000 */
[----:B------:R-:W2:Y:S02]  /*99f0*/  @!P0 SYNCS.PHASECHK.TRANS64 P0, [R20+URZ+0x38], R9 ;  /* 0x00003809140085a7 */ /* 0x000ea4000800007f */
[----:B--2---:R-:W-:Y:S05]  /*9a00*/  @!P0 BRA `(.L_x_179) ;  /* 0xfffffffc00f08947 */ /* 0x004fea000383ffff */
[----:B------:R-:W-:Y:S05]  /*9a10*/  BRA `(.L_x_201) ;  /* 0xfffffff000007947 */ /* 0x000fea000383ffff */
.L_x_187:
[----:B------:R-:W-:Y:S01]  /*9a20*/  BSSY B0, `(.L_x_202) ;  /* 0x0000006000007945 */ /* 0x000fe20003800000 */
[----:B------:R-:W-:-:S07]  /*9a30*/  IMAD.MOV.U32 R7, RZ, RZ, -0x1 ;  /* 0xffffffffff077424 */ /* 0x000fce00078e00ff */
[----:B------:R-:W-:Y:S05]  /*9a40*/  WARPSYNC.COLLECTIVE R7, `(.L_x_203) ;  /* 0x00000000070c7348 */ /* 0x000fea0003c00000 */
[----:B------:R-:W-:Y:S02]  /*9a50*/  ELECT P0, UR62, PT ;  /* 0x00000000003e782f */ /* 0x000fe40003800000 */
[----:B------:R-:W-:Y:S01]  /*9a60*/  MOV R7, UR62 ;  /* 0x0000003e00077c02 */ /* 0x000fe20008000f00 */
[----:B------:R-:W-:Y:S10]  /*9a70*/  ENDCOLLECTIVE ;  /* 0x000000000000791b */ /* 0x000ff40003800000 */
.L_x_203:
[----:B------:R-:W-:Y:S05]  /*9a80*/  BSYNC B0 ;  /* 0x0000000000007941 */ /* 0x000fea0003800000 */
.L_x_202:
[----:B------:R-:W-:Y:S05]  /*9a90*/  BRA `(.L_x_204) ;  /* 0xfffffff8005c7947 */ /* 0x000fea000383ffff */
.L_x_191:
[----:B0-----:R0:W1:Y:S02]  /*9aa0*/  SYNCS.PHASECHK.TRANS64.TRYWAIT P0, [R6+URZ], R3 ;  /* 0x00000003060075a7 */ /* 0x001064000800017f */
[----:B-1----:R-:W-:Y:S05]  /*9ab0*/  @!P0 NANOSLEEP.SYNCS 0x989680 ;  /* 0x009896800000895d */ /* 0x002fea0003900000 */
[----:B------:R-:W1:Y:S02]  /*9ac0*/  @!P0 SYNCS.PHASECHK.TRANS64 P0, [R6+URZ], R3 ;  /* 0x00000003060085a7 */ /* 0x000e64000800007f */
[----:B-1----:R-:W-:Y:S05]  /*9ad0*/  @!P0 BRA `(.L_x_191) ;  /* 0xfffffffc00f08947 */ /* 0x002fea000383ffff */
[----:B------:R-:W-:Y:S05]  /*9ae0*/  BRA `(.L_x_205) ;  /* 0xfffffff8009c7947 */ /* 0x000fea000383ffff */
.L_x_192:
[----:B0-----:R0:W1:Y:S02]  /*9af0*/  SYNCS.PHASECHK.TRANS64.TRYWAIT P0, [R7+URZ], R4 ;  /* 0x00000004070075a7 */ /* 0x001064000800017f */
[----:B-1----:R-:W-:Y:S05]  /*9b00*/  @!P0 NANOSLEEP.SYNCS 0x989680 ;  /* 0x009896800000895d */ /* 0x002fea0003900000 */
[----:B------:R-:W1:Y:S02]  /*9b10*/  @!P0 SYNCS.PHASECHK.TRANS64 P0, [R7+URZ], R4 ;  /* 0x00000004070085a7 */ /* 0x000e64000800007f */
[----:B-1----:R-:W-:Y:S05]  /*9b20*/  @!P0 BRA `(.L_x_192) ;  /* 0xfffffffc00f08947 */ /* 0x002fea000383ffff */
[----:B------:R-:W-:Y:S05]  /*9b30*/  BRA `(.L_x_206) ;  /* 0xfffffff800ac7947 */ /* 0x000fea000383ffff */
.L_x_193:
[----:B0-----:R0:W1:Y:S02]  /*9b40*/  SYNCS.PHASECHK.TRANS64.TRYWAIT P0, [R6+URZ], R5 ;  /* 0x00000005060075a7 */ /* 0x001064000800017f */
[----:B-1----:R-:W-:Y:S05]  /*9b50*/  @!P0 NANOSLEEP.SYNCS 0x989680 ;  /* 0x009896800000895d */ /* 0x002fea0003900000 */
[----:B------:R-:W1:Y:S02]  /*9b60*/  @!P0 SYNCS.PHASECHK.TRANS64 P0, [R6+URZ], R5 ;  /* 0x00000005060085a7 */ /* 0x000e64000800007f */
[----:B-1----:R-:W-:Y:S05]  /*9b70*/  @!P0 BRA `(.L_x_193) ;  /* 0xfffffffc00f08947 */ /* 0x002fea000383ffff */
[----:B------:R-:W-:Y:S05]  /*9b80*/  BRA `(.L_x_207) ;  /* 0xfffffff800bc7947 */ /* 0x000fea000383ffff */
.L_x_194:
[----:B0-----:R0:W1:Y:S02]  /*9b90*/  SYNCS.PHASECHK.TRANS64.TRYWAIT P0, [R9+URZ], R4 ;  /* 0x00000004090075a7 */ /* 0x001064000800017f */
[----:B-1----:R-:W-:Y:S05]  /*9ba0*/  @!P0 NANOSLEEP.SYNCS 0x989680 ;  /* 0x009896800000895d */ /* 0x002fea0003900000 */
[----:B------:R-:W1:Y:S02]  /*9bb0*/  @!P0 SYNCS.PHASECHK.TRANS64 P0, [R9+URZ], R4 ;  /* 0x00000004090085a7 */ /* 0x000e64000800007f */
[----:B-1----:R-:W-:Y:S05]  /*9bc0*/  @!P0 BRA `(.L_x_194) ;  /* 0xfffffffc00f08947 */ /* 0x002fea000383ffff */
[----:B------:R-:W-:Y:S05]  /*9bd0*/  BRA `(.L_x_208) ;  /* 0xfffffff800cc7947 */ /* 0x000fea000383ffff */
.L_x_195:
[----:B0-----:R0:W1:Y:S02]  /*9be0*/  SYNCS.PHASECHK.TRANS64.TRYWAIT P0, [R10+URZ], R5 ;  /* 0x000000050a0075a7 */ /* 0x001064000800017f */
[----:B-1----:R-:W-:Y:S05]  /*9bf0*/  @!P0 NANOSLEEP.SYNCS 0x989680 ;  /* 0x009896800000895d */ /* 0x002fea0003900000 */
[----:B------:R-:W1:Y:S02]  /*9c00*/  @!P0 SYNCS.PHASECHK.TRANS64 P0, [R10+URZ], R5 ;  /* 0x000000050a0085a7 */ /* 0x000e64000800007f */
[----:B-1----:R-:W-:Y:S05]  /*9c10*/  @!P0 BRA `(.L_x_195) ;  /* 0xfffffffc00f08947 */ /* 0x002fea000383ffff */
[----:B------:R-:W-:Y:S05]  /*9c20*/  BRA `(.L_x_209) ;  /* 0xfffffff800dc7947 */ /* 0x000fea000383ffff */
.L_x_196:
[----:B-1----:R1:W2:Y:S02]  /*9c30*/  SYNCS.PHASECHK.TRANS64.TRYWAIT P0, [R11+URZ], R6 ;  /* 0x000000060b0075a7 */ /* 0x0022a4000800017f */
[----:B--2---:R-:W-:Y:S05]  /*9c40*/  @!P0 NANOSLEEP.SYNCS 0x989680 ;  /* 0x009896800000895d */ /* 0x004fea0003900000 */
[----:B------:R-:W2:Y:S02]  /*9c50*/  @!P0 SYNCS.PHASECHK.TRANS64 P0, [R11+URZ], R6 ;  /* 0x000000060b0085a7 */ /* 0x000ea4000800007f */
[----:B--2---:R-:W-:Y:S05]  /*9c60*/  @!P0 BRA `(.L_x_196) ;  /* 0xfffffffc00f08947 */ /* 0x004fea000383ffff */
[----:B------:R-:W-:Y:S05]  /*9c70*/  BRA `(.L_x_210) ;  /* 0xfffffff800e47947 */ /* 0x000fea000383ffff */
.L_x_211:
[----:B------:R-:W-:-:S00]  /*9c80*/  BRA `(.L_x_211) ;  /* 0xfffffffc00fc7947 */ /* 0x000fc0000383ffff */
[----:B------:R-:W-:-:S00]  /*9c90*/  NOP ;  /* 0x0000000000007918 */ /* 0x000fc00000000000 */
        /* <DEDUP_REMOVED lines=14> */
.L_x_212:


//--------------------- .nv.shared._ZN7cutlass13device_kernelINS_4gemm6kernel13GemmUniversalIN4cute5tupleIJiiiiEEENS1_10collective13CollectiveMmaINS1_37MainloopSm90TmaGmmaWarpSpecializedFP8ILi7ENS5_IJNS4_1CILi2EEENSA_ILi4EEENSA_ILi1EEEEEENS1_35KernelTmaWarpSpecializedCooperativeEEENS5_IJNSA_ILi128EEESH_SH_EEENS_12float_e5m2_tENS5_IJlSD_lEEESJ_SK_NS4_8TiledMMAINS4_8MMA_AtomIJNS4_4SM904GMMA31MMA_64x128x32_F32E5M2E5M2_SS_TNILNSO_7ScaleInE1ELSQ_1EEEEEENS4_6LayoutINS5_IJSB_SD_SD_EEENS5_IJSD_NSA_ILi0EEESV_EEEEENS5_IJNS4_10UnderscoreESY_SY_EEEEENS4_23SM90_TMA_LOAD_MULTICASTENS4_14ComposedLayoutINS4_7SwizzleILi3ELi4ELi3EEENS4_18smem_ptr_flag_bitsILi8EEENST_INS5_IJNSA_ILi8EEESH_EEENS5_IJSH_SD_EEEEEEEvNS4_8identityES11_S1B_vS1C_EENS_8epilogue10collective6detail29Sm90TmaWarpSpecializedAdapterINS1F_15DefaultEpilogueISJ_SK_SK_NS1E_6thread17LinearCombinationISJ_Li1EffLNS1J_9ScaleType4KindE0ELNS_15FloatRoundStyleE2ESJ_EENS1_15EpilogueDefaultEEEEEvvEEEEvNT_6ParamsE --------------------------
	.section	.nv.shared._ZN7cutlass13device_kernelINS_4gemm6kernel13GemmUniversalIN4cute5tupleIJiiiiEEENS1_10collective13CollectiveMmaINS1_37MainloopSm90TmaGmmaWarpSpecializedFP8ILi7ENS5_IJNS4_1CILi2EEENSA_ILi4EEENSA_ILi1EEEEEENS1_35KernelTmaWarpSpecializedCooperativeEEENS5_IJNSA_ILi128EEESH_SH_EEENS_12float_e5m2_tENS5_IJlSD_lEEESJ_SK_NS4_8TiledMMAINS4_8MMA_AtomIJNS4_4SM904GMMA31MMA_64x128x32_F32E5M2E5M2_SS_TNILNSO_7ScaleInE1ELSQ_1EEEEEENS4_6LayoutINS5_IJSB_SD_SD_EEENS5_IJSD_NSA_ILi0EEESV_EEEEENS5_IJNS4_10UnderscoreESY_SY_EEEEENS4_23SM90_TMA_LOAD_MULTICASTENS4_14ComposedLayoutINS4_7SwizzleILi3ELi4ELi3EEENS4_18smem_ptr_flag_bitsILi8EEENST_INS5_IJNSA_ILi8EEESH_EEENS5_IJSH_SD_EEEEEEEvNS4_8identityES11_S1B_vS1C_EENS_8epilogue10collective6detail29Sm90TmaWarpSpecializedAdapterINS1F_15DefaultEpilogueISJ_SK_SK_NS1E_6thread17LinearCombinationISJ_Li1EffLNS1J_9ScaleType4KindE0ELNS_15FloatRoundStyleE2ESJ_EENS1_15EpilogueDefaultEEEEEvvEEEEvNT_6ParamsE,"aw",@nobits
	.sectionflags	@""
	.align	16
	.zero		1024


//--------------------- .nv.shared.reserved.0     --------------------------
	.section	.nv.shared.reserved.0,"aw",@nobits
	.weak		__nv_reservedSMEM_offset_0_alias
	.size		__nv_reservedSMEM_offset_0_alias, 0, 0
	.other		__nv_reservedSMEM_offset_0_alias,@"STO_CUDA_RESERVED_SHARED STV_DEFAULT"
__nv_reservedSMEM_offset_0_alias:
	.zero		0


//--------------------- .nv.global                --------------------------
	.section	.nv.global,"aw",@nobits
.nv.global:
	.type		_ZN40_INTERNAL_47812812_4_k_cu_6cdd0667_221824cute1_E,@object
	.size		_ZN40_INTERNAL_47812812_4_k_cu_6cdd0667_221824cute1_E,(_ZN40_INTERNAL_47812812_4_k_cu_6cdd0667_221824cuda3std3__45__cpo6cbeginE - _ZN40_INTERNAL_47812812_4_k_cu_6cdd0667_221824cute1_E)
_ZN40_INTERNAL_47812812_4_k_cu_6cdd0667_221824cute1_E:
	.zero		1
	.type		_ZN40_INTERNAL_47812812_4_k_cu_6cdd0667_221824cuda3std3__45__cpo6cbeginE,@object
	.size		_ZN40_INTERNAL_47812812_4_k_cu_6cdd0667_221824cuda3std3__45__cpo6cbeginE,(_ZN40_INTERNAL_47812812_4_k_cu_6cdd0667_221824cuda3std3__48in_placeE - _ZN40_INTERNAL_47812812_4_k_cu_6cdd0667_221824cuda3std3__45__cpo6cbeginE)
_ZN40_INTERNAL_47812812_4_k_cu_6cdd0667_221824cuda3std3__45__cpo6cbeginE:
	.zero		1
	.type		_ZN40_INTERNAL_47812812_4_k_cu_6cdd0667_221824cuda3std3__48in_placeE,@object
	.size		_ZN40_INTERNAL_47812812_4_k_cu_6cdd0667_221824cuda3std3__48in_placeE,(_ZN40_INTERNAL_47812812_4_k_cu_6cdd0667_221824cuda3std6ranges3__45__cpo9iter_moveE - _ZN40_INTERNAL_47812812_4_k_cu_6cdd0667_221824cuda3std3__48in_placeE)
_ZN40_INTERNAL_47812812_4_k_cu_6cdd0667_221824cuda3std3__48in_placeE:
	.zero		1
	.type		_ZN40_INTERNAL_47812812_4_k_cu_6cdd0667_221824cuda3std6ranges3__45__cpo9iter_moveE,@object
	.size		_ZN40_INTERNAL_47812812_4_k_cu_6cdd0667_221824cuda3std6ranges3__45__cpo9iter_moveE,(_ZN40_INTERNAL_47812812_4_k_cu_6cdd0667_221824cuda3std3__45__cpo5beginE - _ZN40_INTERNAL_47812812_4_k_cu_6cdd0667_221824cuda3std6ranges3__45__cpo9iter_moveE)
_ZN40_INTERNAL_47812812_4_k_cu_6cdd0667_221824cuda3std6ranges3__45__cpo9iter_moveE:
	.zero		1
	.type		_ZN40_INTERNAL_47812812_4_k_cu_6cdd0667_221824cuda3std3__45__cpo5beginE,@object
	.size		_ZN40_INTERNAL_47812812_4_k_cu_6cdd0667_221824cuda3std3__45__cpo5beginE,(_ZN40_INTERNAL_47812812_4_k_cu_6cdd0667_221824cuda3std3__442_GLOBAL__N__47812812_4_k_cu_6cdd0667_221826ignoreE - _ZN40_INTERNAL_47812812_4_k_cu_6cdd0667_221824cuda3std3__45__cpo5beginE)
_ZN40_INTERNAL_47812812_4_k_cu_6cdd0667_221824cuda3std3__45__cpo5beginE:
	.zero		1
	.type		_ZN40_INTERNAL_47812812_4_k_cu_6cdd0667_221824cuda3std3__442_GLOBAL__N__47812812_4_k_cu_6cdd0667_221826ignoreE,@object
	.size		_ZN40_INTERNAL_47812812_4_k_cu_6cdd0667_221824cuda3std3__442_GLOBAL__N__47812812_4_k_cu_6cdd0667_221826ignoreE,(_ZN40_INTERNAL_47812812_4_k_cu_6cdd0667_221824cute7productE - _ZN40_INTERNAL_47812812_4_k_cu_6cdd0667_221824cuda3std3__442_GLOBAL__N__47812812_4_k_cu_6cdd0667_221826ignoreE)
_ZN40_INTERNAL_47812812_4_k_cu_6cdd0667_221824cuda3std3__442_GLOBAL__N__47812812_4_k_cu_6cdd0667_221826ignoreE:
	.zero		1
	.type		_ZN40_INTERNAL_47812812_4_k_cu_6cdd0667_221824cute7productE,@object
	.size		_ZN40_INTERNAL_47812812_4_k_cu_6cdd0667_221824cute7productE,(_ZN40_INTERNAL_47812812_4_k_cu_6cdd0667_221824cuda3std3__45__cpo3endE - _ZN40_INTERNAL_47812812_4_k_cu_6cdd0667_221824cute7productE)
_ZN40_INTERNAL_47812812_4_k_cu_6cdd0667_221824cute7productE:
	.zero		1
	.type		_ZN40_INTERNAL_47812812_4_k_cu_6cdd0667_221824cuda3std3__45__cpo3endE,@object
	.size		_ZN40_INTERNAL_47812812_4_k_cu_6cdd0667_221824cuda3std3__45__cpo3endE,(_ZN40_INTERNAL_47812812_4_k_cu_6cdd0667_221824cuda3std3__419piecewise_constructE - _ZN40_INTERNAL_47812812_4_k_cu_6cdd0667_221824cuda3std3__45__cpo3endE)
_ZN40_INTERNAL_47812812_4_k_cu_6cdd0667_221824cuda3std3__45__cpo3endE:
	.zero		1
	.type		_ZN40_INTERNAL_47812812_4_k_cu_6cdd0667_221824cuda3std3__419piecewise_constructE,@object
	.size		_ZN40_INTERNAL_47812812_4_k_cu_6cdd0667_221824cuda3std3__419piecewise_constructE,(_ZN40_INTERNAL_47812812_4_k_cu_6cdd0667_221824cuda3std3__45__cpo4cendE - _ZN40_INTERNAL_47812812_4_k_cu_6cdd0667_221824cuda3std3__419piecewise_constructE)
_ZN40_INTERNAL_47812812_4_k_cu_6cdd0667_221824cuda3std3__419piecewise_constructE:
	.zero		1
	.type		_ZN40_INTERNAL_47812812_4_k_cu_6cdd0667_221824cuda3std3__45__cpo4cendE,@object
	.size		_ZN40_INTERNAL_47812812_4_k_cu_6cdd0667_221824cuda3std3__45__cpo4cendE,(_ZN40_INTERNAL_47812812_4_k_cu_6cdd0667_221824cuda3std6ranges3__45__cpo4swapE - _ZN40_INTERNAL_47812812_4_k_cu_6cdd0667_221824cuda3std3__45__cpo4cendE)
_ZN40_INTERNAL_47812812_4_k_cu_6cdd0667_221824cuda3std3__45__cpo4cendE:
	.zero		1
	.type		_ZN40_INTERNAL_47812812_4_k_cu_6cdd0667_221824cuda3std6ranges3__45__cpo4swapE,@object
	.size		_ZN40_INTERNAL_47812812_4_k_cu_6cdd0667_221824cuda3std6ranges3__45__cpo4swapE,(.L_7 - _ZN40_INTERNAL_47812812_4_k_cu_6cdd0667_221824cuda3std6ranges3__45__cpo4swapE)
_ZN40_INTERNAL_47812812_4_k_cu_6cdd0667_221824cuda3std6ranges3__45__cpo4swapE:
	.zero		1
.L_7:


//--------------------- .nv.constant0._ZN7cutlass13device_kernelINS_4gemm6kernel13GemmUniversalIN4cute5tupleIJiiiiEEENS1_10collective13CollectiveMmaINS1_37MainloopSm90TmaGmmaWarpSpecializedFP8ILi7ENS5_IJNS4_1CILi2EEENSA_ILi4EEENSA_ILi1EEEEEENS1_35KernelTmaWarpSpecializedCooperativeEEENS5_IJNSA_ILi128EEESH_SH_EEENS_12float_e5m2_tENS5_IJlSD_lEEESJ_SK_NS4_8TiledMMAINS4_8MMA_AtomIJNS4_4SM904GMMA31MMA_64x128x32_F32E5M2E5M2_SS_TNILNSO_7ScaleInE1ELSQ_1EEEEEENS4_6LayoutINS5_IJSB_SD_SD_EEENS5_IJSD_NSA_ILi0EEESV_EEEEENS5_IJNS4_10UnderscoreESY_SY_EEEEENS4_23SM90_TMA_LOAD_MULTICASTENS4_14ComposedLayoutINS4_7SwizzleILi3ELi4ELi3EEENS4_18smem_ptr_flag_bitsILi8EEENST_INS5_IJNSA_ILi8EEESH_EEENS5_IJSH_SD_EEEEEEEvNS4_8identityES11_S1B_vS1C_EENS_8epilogue10collective6detail29Sm90TmaWarpSpecializedAdapterINS1F_15DefaultEpilogueISJ_SK_SK_NS1E_6thread17LinearCombinationISJ_Li1EffLNS1J_9ScaleType4KindE0ELNS_15FloatRoundStyleE2ESJ_EENS1_15EpilogueDefaultEEEEEvvEEEEvNT_6ParamsE --------------------------
	.section	.nv.constant0._ZN7cutlass13device_kernelINS_4gemm6kernel13GemmUniversalIN4cute5tupleIJiiiiEEENS1_10collective13CollectiveMmaINS1_37MainloopSm90TmaGmmaWarpSpecializedFP8ILi7ENS5_IJNS4_1CILi2EEENSA_ILi4EEENSA_ILi1EEEEEENS1_35KernelTmaWarpSpecializedCooperativeEEENS5_IJNSA_ILi128EEESH_SH_EEENS_12float_e5m2_tENS5_IJlSD_lEEESJ_SK_NS4_8TiledMMAINS4_8MMA_AtomIJNS4_4SM904GMMA31MMA_64x128x32_F32E5M2E5M2_SS_TNILNSO_7ScaleInE1ELSQ_1EEEEEENS4_6LayoutINS5_IJSB_SD_SD_EEENS5_IJSD_NSA_ILi0EEESV_EEEEENS5_IJNS4_10UnderscoreESY_SY_EEEEENS4_23SM90_TMA_LOAD_MULTICASTENS4_14ComposedLayoutINS4_7SwizzleILi3ELi4ELi3EEENS4_18smem_ptr_flag_bitsILi8EEENST_INS5_IJNSA_ILi8EEESH_EEENS5_IJSH_SD_EEEEEEEvNS4_8identityES11_S1B_vS1C_EENS_8epilogue10collective6detail29Sm90TmaWarpSpecializedAdapterINS1F_15DefaultEpilogueISJ_SK_SK_NS1E_6thread17LinearCombinationISJ_Li1EffLNS1J_9ScaleType4KindE0ELNS_15FloatRoundStyleE2ESJ_EENS1_15EpilogueDefaultEEEEEvvEEEEvNT_6ParamsE,"a",@progbits
	.sectionflags	@""
	.align	4
.nv.constant0._ZN7cutlass13device_kernelINS_4gemm6kernel13GemmUniversalIN4cute5tupleIJiiiiEEENS1_10collective13CollectiveMmaINS1_37MainloopSm90TmaGmmaWarpSpecializedFP8ILi7ENS5_IJNS4_1CILi2EEENSA_ILi4EEENSA_ILi1EEEEEENS1_35KernelTmaWarpSpecializedCooperativeEEENS5_IJNSA_ILi128EEESH_SH_EEENS_12float_e5m2_tENS5_IJlSD_lEEESJ_SK_NS4_8TiledMMAINS4_8MMA_AtomIJNS4_4SM904GMMA31MMA_64x128x32_F32E5M2E5M2_SS_TNILNSO_7ScaleInE1ELSQ_1EEEEEENS4_6LayoutINS5_IJSB_SD_SD_EEENS5_IJSD_NSA_ILi0EEESV_EEEEENS5_IJNS4_10UnderscoreESY_SY_EEEEENS4_23SM90_TMA_LOAD_MULTICASTENS4_14ComposedLayoutINS4_7SwizzleILi3ELi4ELi3EEENS4_18smem_ptr_flag_bitsILi8EEENST_INS5_IJNSA_ILi8EEESH_EEENS5_IJSH_SD_EEEEEEEvNS4_8identityES11_S1B_vS1C_EENS_8epilogue10collective6detail29Sm90TmaWarpSpecializedAdapterINS1F_15DefaultEpilogueISJ_SK_SK_NS1E_6thread17LinearCombinationISJ_Li1EffLNS1J_9ScaleType4KindE0ELNS_15FloatRoundStyleE2ESJ_EENS1_15EpilogueDefaultEEEEEvvEEEEvNT_6ParamsE:
	.zero		1664


//--------------------- SYMBOLS --------------------------

	.type		.nv.reservedSmem.offset0,@object
	.size		.nv.reservedSmem.offset0,0x4
